	.headerflags	@"EF_CUDA_TEXMODE_UNIFIED EF_CUDA_64BIT_ADDRESS EF_CUDA_ACCELERATORS EF_CUDA_SM90 EF_CUDA_VIRTUAL_SM(EF_CUDA_SM90)"
	.elftype	@"ET_EXEC"


//--------------------- .nv.info                  --------------------------
	.section	.nv.info,"",@"SHT_CUDA_INFO"
	.align	4


	//----- nvinfo : EIATTR_REGCOUNT
	.align		4
        /*0000*/ 	.byte	0x04, 0x2f
        /*0002*/ 	.short	(.L_1 - .L_0)
	.align		4
.L_0:
        /*0004*/ 	.word	index@(triton_red_fused_add_convolution_native_group_norm_63)
        /*0008*/ 	.word	0x00000028


	//----- nvinfo : EIATTR_MIN_STACK_SIZE
	.align		4
.L_1:
        /*000c*/ 	.byte	0x04, 0x12
        /*000e*/ 	.short	(.L_3 - .L_2)
	.align		4
.L_2:
        /*0010*/ 	.word	index@(triton_red_fused_add_convolution_native_group_norm_63)
        /*0014*/ 	.word	0x00000000


	//----- nvinfo : EIATTR_FRAME_SIZE
	.align		4
.L_3:
        /*0018*/ 	.byte	0x04, 0x11
        /*001a*/ 	.short	(.L_5 - .L_4)
	.align		4
.L_4:
        /*001c*/ 	.word	index@(triton_red_fused_add_convolution_native_group_norm_63)
        /*0020*/ 	.word	0x00000000


	//----- nvinfo : EIATTR_MIN_STACK_SIZE
	.align		4
.L_5:
        /*0024*/ 	.byte	0x04, 0x12
        /*0026*/ 	.short	(.L_7 - .L_6)
	.align		4
.L_6:
        /*0028*/ 	.word	index@(triton_red_fused_add_convolution_native_group_norm_63)
        /*002c*/ 	.word	0x00000000
.L_7:


//--------------------- .nv.info.triton_red_fused_add_convolution_native_group_norm_63 --------------------------
	.section	.nv.info.triton_red_fused_add_convolution_native_group_norm_63,"",@"SHT_CUDA_INFO"
	.sectionflags	@""
	.align	4


	//----- nvinfo : EIATTR_CUDA_API_VERSION
	.align		4
        /*0000*/ 	.byte	0x04, 0x37
        /*0002*/ 	.short	(.L_9 - .L_8)
.L_8:
        /*0004*/ 	.word	0x0000007c


	//----- nvinfo : EIATTR_KPARAM_INFO
	.align		4
.L_9:
        /*0008*/ 	.byte	0x04, 0x17
        /*000a*/ 	.short	(.L_11 - .L_10)
.L_10:
        /*000c*/ 	.word	0x00000000
        /*0010*/ 	.short	0x0007
        /*0012*/ 	.short	0x0034
        /*0014*/ 	.byte	0x00, 0xf0, 0x11, 0x00


	//----- nvinfo : EIATTR_KPARAM_INFO
	.align		4
.L_11:
        /*0018*/ 	.byte	0x04, 0x17
        /*001a*/ 	.short	(.L_13 - .L_12)
.L_12:
        /*001c*/ 	.word	0x00000000
        /*0020*/ 	.short	0x0006
        /*0022*/ 	.short	0x0030
        /*0024*/ 	.byte	0x00, 0xf0, 0x11, 0x00


	//----- nvinfo : EIATTR_KPARAM_INFO
	.align		4
.L_13:
        /*0028*/ 	.byte	0x04, 0x17
        /*002a*/ 	.short	(.L_15 - .L_14)
.L_14:
        /*002c*/ 	.word	0x00000000
        /*0030*/ 	.short	0x0005
        /*0032*/ 	.short	0x0028
        /*0034*/ 	.byte	0x00, 0xf4, 0x21, 0x00


	//----- nvinfo : EIATTR_KPARAM_INFO
	.align		4
.L_15:
        /*0038*/ 	.byte	0x04, 0x17
        /*003a*/ 	.short	(.L_17 - .L_16)
.L_16:
        /*003c*/ 	.word	0x00000000
        /*0040*/ 	.short	0x0004
        /*0042*/ 	.short	0x0020
        /*0044*/ 	.byte	0x00, 0xf4, 0x21, 0x00


	//----- nvinfo : EIATTR_KPARAM_INFO
	.align		4
.L_17:
        /*0048*/ 	.byte	0x04, 0x17
        /*004a*/ 	.short	(.L_19 - .L_18)
.L_18:
        /*004c*/ 	.word	0x00000000
        /*0050*/ 	.short	0x0003
        /*0052*/ 	.short	0x0018
        /*0054*/ 	.byte	0x00, 0xf4, 0x21, 0x00


	//----- nvinfo : EIATTR_KPARAM_INFO
	.align		4
.L_19:
        /*0058*/ 	.byte	0x04, 0x17
        /*005a*/ 	.short	(.L_21 - .L_20)
.L_20:
        /*005c*/ 	.word	0x00000000
        /*0060*/ 	.short	0x0002
        /*0062*/ 	.short	0x0010
        /*0064*/ 	.byte	0x00, 0xf4, 0x21, 0x00


	//----- nvinfo : EIATTR_KPARAM_INFO
	.align		4
.L_21:
        /*0068*/ 	.byte	0x04, 0x17
        /*006a*/ 	.short	(.L_23 - .L_22)
.L_22:
        /*006c*/ 	.word	0x00000000
        /*0070*/ 	.short	0x0001
        /*0072*/ 	.short	0x0008
        /*0074*/ 	.byte	0x00, 0xf4, 0x21, 0x00


	//----- nvinfo : EIATTR_KPARAM_INFO
	.align		4
.L_23:
        /*0078*/ 	.byte	0x04, 0x17
        /*007a*/ 	.short	(.L_25 - .L_24)
.L_24:
        /*007c*/ 	.word	0x00000000
        /*0080*/ 	.short	0x0000
        /*0082*/ 	.short	0x0000
        /*0084*/ 	.byte	0x00, 0xf4, 0x21, 0x00


	//----- nvinfo : EIATTR_SPARSE_MMA_MASK
	.align		4
.L_25:
        /*0088*/ 	.byte	0x03, 0x50
        /*008a*/ 	.short	0x0000


	//----- nvinfo : EIATTR_MAXREG_COUNT
	.align		4
        /*008c*/ 	.byte	0x03, 0x1b
        /*008e*/ 	.short	0x0080


	//----- nvinfo : EIATTR_COOP_GROUP_MASK_REGIDS
	.align		4
        /*0090*/ 	.byte	0x04, 0x29
        /*0092*/ 	.short	(.L_27 - .L_26)


	//   ....[0]....
.L_26:
        /*0094*/ 	.word	0xffffffff


	//   ....[1]....
        /*0098*/ 	.word	0xffffffff


	//   ....[2]....
        /*009c*/ 	.word	0xffffffff


	//   ....[3]....
        /*00a0*/ 	.word	0xffffffff


	//   ....[4]....
        /*00a4*/ 	.word	0xffffffff


	//   ....[5]....
        /*00a8*/ 	.word	0xffffffff


	//   ....[6]....
        /*00ac*/ 	.word	0xffffffff


	//   ....[7]....
        /*00b0*/ 	.word	0xffffffff


	//   ....[8]....
        /*00b4*/ 	.word	0xffffffff


	//   ....[9]....
        /*00b8*/ 	.word	0xffffffff


	//   ....[10]....
        /*00bc*/ 	.word	0xffffffff


	//   ....[11]....
        /*00c0*/ 	.word	0xffffffff


	//   ....[12]....
        /*00c4*/ 	.word	0xffffffff


	//   ....[13]....
        /*00c8*/ 	.word	0xffffffff


	//   ....[14]....
        /*00cc*/ 	.word	0xffffffff


	//   ....[15]....
        /*00d0*/ 	.word	0xffffffff


	//   ....[16]....
        /*00d4*/ 	.word	0xffffffff


	//   ....[17]....
        /*00d8*/ 	.word	0xffffffff


	//   ....[18]....
        /*00dc*/ 	.word	0xffffffff


	//   ....[19]....
        /*00e0*/ 	.word	0xffffffff


	//   ....[20]....
        /*00e4*/ 	.word	0xffffffff


	//   ....[21]....
        /*00e8*/ 	.word	0xffffffff


	//----- nvinfo : EIATTR_COOP_GROUP_INSTR_OFFSETS
	.align		4
.L_27:
        /*00ec*/ 	.byte	0x04, 0x28
        /*00ee*/ 	.short	(.L_29 - .L_28)


	//   ....[0]....
.L_28:
        /*00f0*/ 	.word	0x00001c70


	//   ....[1]....
        /*00f4*/ 	.word	0x00001d10


	//   ....[2]....
        /*00f8*/ 	.word	0x00001dc0


	//   ....[3]....
        /*00fc*/ 	.word	0x00001ed0


	//   ....[4]....
        /*0100*/ 	.word	0x00001f00


	//   ....[5]....
        /*0104*/ 	.word	0x00002000


	//   ....[6]....
        /*0108*/ 	.word	0x00002030


	//   ....[7]....
        /*010c*/ 	.word	0x00002180


	//   ....[8]....
        /*0110*/ 	.word	0x00002230


	//   ....[9]....
        /*0114*/ 	.word	0x00002260


	//   ....[10]....
        /*0118*/ 	.word	0x00002400


	//   ....[11]....
        /*011c*/ 	.word	0x00002410


	//   ....[12]....
        /*0120*/ 	.word	0x00002460


	//   ....[13]....
        /*0124*/ 	.word	0x000024a0


	//   ....[14]....
        /*0128*/ 	.word	0x00002540


	//   ....[15]....
        /*012c*/ 	.word	0x000025c0


	//   ....[16]....
        /*0130*/ 	.word	0x00002600


	//   ....[17]....
        /*0134*/ 	.word	0x000026d0


	//   ....[18]....
        /*0138*/ 	.word	0x00002710


	//   ....[19]....
        /*013c*/ 	.word	0x00002750


	//   ....[20]....
        /*0140*/ 	.word	0x00002840


	//   ....[21]....
        /*0144*/ 	.word	0x00002870


	//----- nvinfo : EIATTR_EXIT_INSTR_OFFSETS
	.align		4
.L_29:
        /*0148*/ 	.byte	0x04, 0x1c
        /*014a*/ 	.short	(.L_31 - .L_30)


	//   ....[0]....
.L_30:
        /*014c*/ 	.word	0x00002a30


	//   ....[1]....
        /*0150*/ 	.word	0x00002a80


	//----- nvinfo : EIATTR_REQNTID
	.align		4
.L_31:
        /*0154*/ 	.byte	0x04, 0x10
        /*0156*/ 	.short	(.L_33 - .L_32)
.L_32:
        /*0158*/ 	.word	0x00000200
        /*015c*/ 	.word	0x00000001
        /*0160*/ 	.word	0x00000001


	//----- nvinfo : EIATTR_CBANK_PARAM_SIZE
	.align		4
.L_33:
        /*0164*/ 	.byte	0x03, 0x19
        /*0166*/ 	.short	0x0038


	//----- nvinfo : EIATTR_PARAM_CBANK
	.align		4
        /*0168*/ 	.byte	0x04, 0x0a
        /*016a*/ 	.short	(.L_35 - .L_34)
	.align		4
.L_34:
        /*016c*/ 	.word	index@(.nv.constant0.triton_red_fused_add_convolution_native_group_norm_63)
        /*0170*/ 	.short	0x0210
        /*0172*/ 	.short	0x0038


	//----- nvinfo : EIATTR_SW_WAR
	.align		4
.L_35:
        /*0174*/ 	.byte	0x04, 0x36
        /*0176*/ 	.short	(.L_37 - .L_36)
.L_36:
        /*0178*/ 	.word	0x00000008
.L_37:


//--------------------- .nv.callgraph             --------------------------
	.section	.nv.callgraph,"",@"SHT_CUDA_CALLGRAPH"
	.align	4
	.sectionentsize	8
	.align		4
        /*0000*/ 	.word	0x00000000
	.align		4
        /*0004*/ 	.word	0xffffffff
	.align		4
        /*0008*/ 	.word	0x00000000
	.align		4
        /*000c*/ 	.word	0xfffffffe
	.align		4
        /*0010*/ 	.word	0x00000000
	.align		4
        /*0014*/ 	.word	0xfffffffd
	.align		4
        /*0018*/ 	.word	0x00000000
	.align		4
        /*001c*/ 	.word	0xfffffffc


//--------------------- .text.triton_red_fused_add_convolution_native_group_norm_63 --------------------------
	.section	.text.triton_red_fused_add_convolution_native_group_norm_63,"ax",@progbits
	.sectionflags	@"SHF_BARRIERS=1"
	.align	128
        .global         triton_red_fused_add_convolution_native_group_norm_63
        .type           triton_red_fused_add_convolution_native_group_norm_63,@function
        .size           triton_red_fused_add_convolution_native_group_norm_63,(.L_x_1 - triton_red_fused_add_convolution_native_group_norm_63)
        .other          triton_red_fused_add_convolution_native_group_norm_63,@"STO_CUDA_ENTRY STV_DEFAULT"
triton_red_fused_add_convolution_native_group_norm_63:
.text.triton_red_fused_add_convolution_native_group_norm_63:
[----:B------:R-:W0:Y:S01]  /*0000*/  LDC R1, c[0x0][0x28] ;  /* 0x00000a00ff017b82 */ /* 0x000e220000000800 */
[----:B------:R-:W1:Y:S07]  /*0010*/  S2R R0, SR_TID.X ;  /* 0x0000000000007919 */ /* 0x000e6e0000002100 */
[----:B------:R-:W2:Y:S01]  /*0020*/  LDC.64 R16, c[0x0][0x218] ;  /* 0x00008600ff107b82 */ /* 0x000ea20000000a00 */
[----:B------:R-:W-:Y:S02]  /*0030*/  CS2R R4, SRZ ;  /* 0x0000000000047805 */ /* 0x000fe4000001ff00 */
[----:B------:R-:W-:Y:S01]  /*0040*/  CS2R R6, SRZ ;  /* 0x0000000000067805 */ /* 0x000fe2000001ff00 */
[----:B------:R-:W3:Y:S01]  /*0050*/  S2R R36, SR_CTAID.X ;  /* 0x0000000000247919 */ /* 0x000ee20000002500 */
[----:B------:R-:W-:-:S03]  /*0060*/  ULDC.64 UR6, c[0x0][0x208] ;  /* 0x0000820000067ab9 */ /* 0x000fc60000000a00 */
[----:B------:R-:W4:Y:S01]  /*0070*/  S2UR UR5, SR_CgaCtaId ;  /* 0x00000000000579c3 */ /* 0x000f220000008800 */
[----:B------:R-:W-:-:S07]  /*0080*/  UMOV UR4, 0x400 ;  /* 0x0000040000047882 */ /* 0x000fce0000000000 */
[----:B------:R-:W5:Y:S08]  /*0090*/  LDC.64 R8, c[0x0][0x210] ;  /* 0x00008400ff087b82 */ /* 0x000f700000000a00 */
[----:B------:R-:W5:Y:S01]  /*00a0*/  LDC.64 R24, c[0x0][0x220] ;  /* 0x00008800ff187b82 */ /* 0x000f620000000a00 */
[----:B-1----:R-:W-:-:S04]  /*00b0*/  SHF.L.U32 R22, R0, 0x2, RZ ;  /* 0x0000000200167819 */ /* 0x002fc800000006ff */
[----:B------:R-:W-:Y:S02]  /*00c0*/  LOP3.LUT R13, R22, 0x7fc, RZ, 0xc0, !PT ;  /* 0x000007fc160d7812 */ /* 0x000fe400078ec0ff */
[C---:B---3--:R-:W-:Y:S02]  /*00d0*/  ISETP.GE.AND P0, PT, R36.reuse, 0x100, PT ;  /* 0x000001002400780c */ /* 0x048fe40003f06270 */
[----:B------:R-:W-:-:S05]  /*00e0*/  LEA R11, R36, R13, 0xd ;  /* 0x0000000d240b7211 */ /* 0x000fca00078e68ff */
[----:B--2---:R-:W-:-:S06]  /*00f0*/  IMAD.WIDE R16, R11, 0x4, R16 ;  /* 0x000000040b107825 */ /* 0x004fcc00078e0210 */
[----:B------:R-:W2:Y:S01]  /*0100*/  @!P0 LDG.E.EF.128 R4, desc[UR6][R16.64] ;  /* 0x0000000610048981 */ /* 0x000ea2000c0e1d00 */
[----:B----4-:R-:W-:-:S06]  /*0110*/  UPRMT UR4, UR5, 0x654, UR4 ;  /* 0x0000065405047896 */ /* 0x010fcc0008000004 */
[----:B------:R-:W-:Y:S01]  /*0120*/  LEA R26, R13, UR4, 0x3 ;  /* 0x000000040d1a7c11 */ /* 0x000fe2000f8e18ff */
[----:B------:R-:W-:Y:S01]  /*0130*/  BAR.SYNC.DEFER_BLOCKING 0x0 ;  /* 0x0000000000007b1d */ /* 0x000fe20000010000 */
[----:B--2---:R-:W-:Y:S02]  /*0140*/  SEL R15, R4, RZ, !P0 ;  /* 0x000000ff040f7207 */ /* 0x004fe40004000000 */
[----:B------:R-:W-:Y:S02]  /*0150*/  SEL R19, R5, RZ, !P0 ;  /* 0x000000ff05137207 */ /* 0x000fe40004000000 */
[----:B------:R-:W-:Y:S01]  /*0160*/  SEL R21, R6, RZ, !P0 ;  /* 0x000000ff06157207 */ /* 0x000fe20004000000 */
[----:B------:R-:W-:Y:S01]  /*0170*/  STS [R26], R15 ;  /* 0x0000000f1a007388 */ /* 0x000fe20000000800 */
[----:B------:R-:W-:Y:S01]  /*0180*/  SEL R27, R7, RZ, !P0 ;  /* 0x000000ff071b7207 */ /* 0x000fe20004000000 */
[----:B-----5:R-:W-:Y:S01]  /*0190*/  IMAD.WIDE R6, R11, 0x4, R8 ;  /* 0x000000040b067825 */ /* 0x020fe200078e0208 */
[----:B------:R-:W-:Y:S01]  /*01a0*/  CS2R R8, SRZ ;  /* 0x0000000000087805 */ /* 0x000fe2000001ff00 */
[----:B------:R-:W-:Y:S01]  /*01b0*/  STS [R26+0x8], R19 ;  /* 0x000008131a007388 */ /* 0x000fe20000000800 */
[----:B------:R-:W-:-:S03]  /*01c0*/  CS2R R10, SRZ ;  /* 0x00000000000a7805 */ /* 0x000fc6000001ff00 */
[----:B------:R1:W-:Y:S04]  /*01d0*/  STS [R26+0x10], R21 ;  /* 0x000010151a007388 */ /* 0x0003e80000000800 */
[----:B------:R2:W-:Y:S01]  /*01e0*/  STS [R26+0x18], R27 ;  /* 0x0000181b1a007388 */ /* 0x0005e20000000800 */
[----:B------:R-:W-:Y:S06]  /*01f0*/  BAR.SYNC.DEFER_BLOCKING 0x0 ;  /* 0x0000000000007b1d */ /* 0x000fec0000010000 */
[----:B------:R-:W3:Y:S01]  /*0200*/  @!P0 LDG.E.EF.128 R8, desc[UR6][R6.64] ;  /* 0x0000000606088981 */ /* 0x000ee2000c0e1d00 */
[----:B------:R-:W-:-:S02]  /*0210*/  SHF.R.S32.HI R5, RZ, 0x1f, R36 ;  /* 0x0000001fff057819 */ /* 0x000fc40000011424 */
[----:B------:R-:W-:Y:S02]  /*0220*/  LOP3.LUT R0, R0, 0x1ff, RZ, 0xc0, !PT ;  /* 0x000001ff00007812 */ /* 0x000fe400078ec0ff */
[----:B------:R-:W-:Y:S02]  /*0230*/  LEA.HI R5, R5, R36, RZ, 0x6 ;  /* 0x0000002405057211 */ /* 0x000fe400078f30ff */
[----:B------:R-:W-:Y:S02]  /*0240*/  LEA R23, R0, UR4, 0x3 ;  /* 0x0000000400177c11 */ /* 0x000fe4000f8e18ff */
[----:B------:R-:W-:-:S03]  /*0250*/  LOP3.LUT R5, R5, 0x7fffffc0, RZ, 0xc0, !PT ;  /* 0x7fffffc005057812 */ /* 0x000fc600078ec0ff */
[----:B------:R-:W-:Y:S01]  /*0260*/  LDS R19, [R23] ;  /* 0x0000000017137984 */ /* 0x000fe20000000800 */
[----:B------:R-:W-:-:S03]  /*0270*/  IADD3 R5, -R5, R36, RZ ;  /* 0x0000002405057210 */ /* 0x000fc60007ffe1ff */
[----:B------:R-:W-:Y:S01]  /*0280*/  LDS R18, [R23+0x1000] ;  /* 0x0010000017127984 */ /* 0x000fe20000000800 */
[----:B-1----:R-:W-:-:S03]  /*0290*/  SHF.L.U32 R21, R5, 0x1, RZ ;  /* 0x0000000105157819 */ /* 0x002fc600000006ff */
[----:B------:R-:W-:Y:S01]  /*02a0*/  LDS R4, [R23+0x2000] ;  /* 0x0020000017047984 */ /* 0x000fe20000000800 */
[----:B------:R-:W-:Y:S01]  /*02b0*/  HFMA2.MMA R12, -RZ, RZ, 0, 0 ;  /* 0x00000000ff0c7435 */ /* 0x000fe200000001ff */
[----:B0-----:R-:W-:Y:S02]  /*02c0*/  IMAD.WIDE R20, R21, 0x4, R24 ;  /* 0x0000000415147825 */ /* 0x001fe400078e0218 */
[----:B------:R-:W-:Y:S01]  /*02d0*/  LDS R5, [R23+0x3000] ;  /* 0x0030000017057984 */ /* 0x000fe20000000800 */
[----:B------:R-:W-:Y:S01]  /*02e0*/  MOV R14, RZ ;  /* 0x000000ff000e7202 */ /* 0x000fe20000000f00 */
[----:B------:R-:W-:Y:S01]  /*02f0*/  BAR.SYNC.DEFER_BLOCKING 0x0 ;  /* 0x0000000000007b1d */ /* 0x000fe20000010000 */
[----:B---3--:R-:W-:Y:S01]  /*0300*/  SEL R15, R8, RZ, !P0 ;  /* 0x000000ff080f7207 */ /* 0x008fe20004000000 */
[----:B------:R-:W-:Y:S01]  /*0310*/  HFMA2.MMA R8, -RZ, RZ, 0, 0 ;  /* 0x00000000ff087435 */ /* 0x000fe200000001ff */
[----:B------:R-:W-:Y:S02]  /*0320*/  SEL R9, R9, RZ, !P0 ;  /* 0x000000ff09097207 */ /* 0x000fe40004000000 */
[----:B--2---:R-:W-:Y:S01]  /*0330*/  SEL R27, R10, RZ, !P0 ;  /* 0x000000ff0a1b7207 */ /* 0x004fe20004000000 */
[----:B------:R-:W-:Y:S01]  /*0340*/  STS [R26], R15 ;  /* 0x0000000f1a007388 */ /* 0x000fe20000000800 */
[----:B------:R-:W-:-:S02]  /*0350*/  SEL R11, R11, RZ, !P0 ;  /* 0x000000ff0b0b7207 */ /* 0x000fc40004000000 */
[----:B------:R-:W-:Y:S01]  /*0360*/  MOV R10, RZ ;  /* 0x000000ff000a7202 */ /* 0x000fe20000000f00 */
[----:B------:R-:W-:Y:S04]  /*0370*/  STS [R26+0x8], R9 ;  /* 0x000008091a007388 */ /* 0x000fe80000000800 */
[----:B------:R-:W-:Y:S04]  /*0380*/  STS [R26+0x10], R27 ;  /* 0x0000101b1a007388 */ /* 0x000fe80000000800 */
[----:B------:R-:W-:Y:S01]  /*0390*/  STS [R26+0x18], R11 ;  /* 0x0000180b1a007388 */ /* 0x000fe20000000800 */
[----:B------:R-:W-:Y:S06]  /*03a0*/  BAR.SYNC.DEFER_BLOCKING 0x0 ;  /* 0x0000000000007b1d */ /* 0x000fec0000010000 */
[----:B------:R-:W2:Y:S04]  /*03b0*/  @!P0 LDG.E.EL R8, desc[UR6][R20.64] ;  /* 0x0000000614088981 */ /* 0x000ea8000c2e1900 */
[----:B------:R-:W3:Y:S04]  /*03c0*/  @!P0 LDG.E.EL R10, desc[UR6][R20.64] ;  /* 0x00000006140a8981 */ /* 0x000ee8000c2e1900 */
[----:B------:R-:W4:Y:S04]  /*03d0*/  @!P0 LDG.E.EL R12, desc[UR6][R20.64] ;  /* 0x00000006140c8981 */ /* 0x000f28000c2e1900 */
[----:B------:R-:W5:Y:S01]  /*03e0*/  @!P0 LDG.E.EL R14, desc[UR6][R20.64] ;  /* 0x00000006140e8981 */ /* 0x000f62000c2e1900 */
[----:B------:R-:W-:-:S03]  /*03f0*/  IMAD R30, R13, -0x4, R26 ;  /* 0xfffffffc0d1e7824 */ /* 0x000fc600078e021a */
[----:B------:R-:W0:Y:S04]  /*0400*/  LDS R9, [R23] ;  /* 0x0000000017097984 */ /* 0x000e280000000800 */
[----:B------:R-:W1:Y:S04]  /*0410*/  LDS R15, [R23+0x1000] ;  /* 0x00100000170f7984 */ /* 0x000e680000000800 */
[----:B------:R-:W0:Y:S04]  /*0420*/  LDS R11, [R23+0x2000] ;  /* 0x00200000170b7984 */ /* 0x000e280000000800 */
[----:B------:R-:W0:Y:S01]  /*0430*/  LDS R27, [R23+0x3000] ;  /* 0x00300000171b7984 */ /* 0x000e220000000800 */
[----:B------:R-:W-:Y:S01]  /*0440*/  BAR.SYNC.DEFER_BLOCKING 0x0 ;  /* 0x0000000000007b1d */ /* 0x000fe20000010000 */
[----:B--2---:R-:W-:-:S02]  /*0450*/  SEL R8, R8, RZ, !P0 ;  /* 0x000000ff08087207 */ /* 0x004fc40004000000 */
[----:B---3--:R-:W-:-:S03]  /*0460*/  SEL R10, R10, RZ, !P0 ;  /* 0x000000ff0a0a7207 */ /* 0x008fc60004000000 */
[----:B0-----:R-:W-:Y:S01]  /*0470*/  FADD R8, R9, R8 ;  /* 0x0000000809087221 */ /* 0x001fe20000000000 */
[----:B----4-:R-:W-:Y:S01]  /*0480*/  SEL R12, R12, RZ, !P0 ;  /* 0x000000ff0c0c7207 */ /* 0x010fe20004000000 */
[----:B-1----:R-:W-:Y:S02]  /*0490*/  FADD R9, R15, R10 ;  /* 0x0000000a0f097221 */ /* 0x002fe40000000000 */
[----:B------:R-:W-:Y:S01]  /*04a0*/  FADD R19, R8, R19 ;  /* 0x0000001308137221 */ /* 0x000fe20000000000 */
[----:B-----5:R-:W-:Y:S01]  /*04b0*/  SEL R14, R14, RZ, !P0 ;  /* 0x000000ff0e0e7207 */ /* 0x020fe20004000000 */
[----:B------:R-:W-:Y:S01]  /*04c0*/  FADD R11, R11, R12 ;  /* 0x0000000c0b0b7221 */ /* 0x000fe20000000000 */
[----:B------:R-:W-:Y:S01]  /*04d0*/  FADD R18, R9, R18 ;  /* 0x0000001209127221 */ /* 0x000fe20000000000 */
[----:B------:R-:W-:Y:S02]  /*04e0*/  CS2R R12, SRZ ;  /* 0x00000000000c7805 */ /* 0x000fe4000001ff00 */
[----:B------:R-:W-:Y:S01]  /*04f0*/  FADD R14, R14, R27 ;  /* 0x0000001b0e0e7221 */ /* 0x000fe20000000000 */
[----:B------:R-:W-:-:S02]  /*0500*/  IMAD R27, R0, -0x4, R23 ;  /* 0xfffffffc001b7824 */ /* 0x000fc400078e0217 */
[----:B------:R-:W-:Y:S01]  /*0510*/  FADD R4, R11, R4 ;  /* 0x000000040b047221 */ /* 0x000fe20000000000 */
[----:B------:R-:W-:Y:S01]  /*0520*/  FADD R5, R14, R5 ;  /* 0x000000050e057221 */ /* 0x000fe20000000000 */
[----:B------:R-:W-:Y:S01]  /*0530*/  CS2R R14, SRZ ;  /* 0x00000000000e7805 */ /* 0x000fe2000001ff00 */
[----:B------:R-:W-:Y:S04]  /*0540*/  STS [R27], R19 ;  /* 0x000000131b007388 */ /* 0x000fe80000000800 */
[----:B------:R-:W-:Y:S04]  /*0550*/  STS [R27+0x800], R18 ;  /* 0x000800121b007388 */ /* 0x000fe80000000800 */
[----:B------:R-:W-:Y:S04]  /*0560*/  STS [R27+0x1000], R4 ;  /* 0x001000041b007388 */ /* 0x000fe80000000800 */
[----:B------:R-:W-:Y:S01]  /*0570*/  STS [R27+0x1800], R5 ;  /* 0x001800051b007388 */ /* 0x000fe20000000800 */
[----:B------:R-:W-:Y:S06]  /*0580*/  BAR.SYNC.DEFER_BLOCKING 0x0 ;  /* 0x0000000000007b1d */ /* 0x000fec0000010000 */
[----:B------:R-:W0:Y:S04]  /*0590*/  LDS.128 R8, [R30] ;  /* 0x000000001e087984 */ /* 0x000e280000000c00 */
[----:B0-----:R0:W-:Y:S04]  /*05a0*/  @!P0 STG.E.128 desc[UR6][R6.64], R8 ;  /* 0x0000000806008986 */ /* 0x0011e8000c101d06 */
[----:B------:R-:W2:Y:S01]  /*05b0*/  @!P0 LDG.E.EF.128 R12, desc[UR6][R16.64+0x2000] ;  /* 0x00200006100c8981 */ /* 0x000ea2000c0e1d00 */
[----:B0-----:R-:W-:-:S02]  /*05c0*/  CS2R R8, SRZ ;  /* 0x0000000000087805 */ /* 0x001fc4000001ff00 */
[----:B------:R-:W-:Y:S01]  /*05d0*/  CS2R R10, SRZ ;  /* 0x00000000000a7805 */ /* 0x000fe2000001ff00 */
[----:B------:R-:W-:Y:S01]  /*05e0*/  BAR.SYNC.DEFER_BLOCKING 0x0 ;  /* 0x0000000000007b1d */ /* 0x000fe20000010000 */
[----:B--2---:R-:W-:Y:S02]  /*05f0*/  SEL R29, R12, RZ, !P0 ;  /* 0x000000ff0c1d7207 */ /* 0x004fe40004000000 */
[----:B------:R-:W-:Y:S02]  /*0600*/  SEL R13, R13, RZ, !P0 ;  /* 0x000000ff0d0d7207 */ /* 0x000fe40004000000 */
[----:B------:R-:W-:Y:S01]  /*0610*/  SEL R31, R14, RZ, !P0 ;  /* 0x000000ff0e1f7207 */ /* 0x000fe20004000000 */
[----:B------:R-:W-:Y:S01]  /*0620*/  STS [R26], R29 ;  /* 0x0000001d1a007388 */ /* 0x000fe20000000800 */
[----:B------:R-:W-:-:S03]  /*0630*/  SEL R15, R15, RZ, !P0 ;  /* 0x000000ff0f0f7207 */ /* 0x000fc60004000000 */
[----:B------:R0:W-:Y:S04]  /*0640*/  STS [R26+0x8], R13 ;  /* 0x0000080d1a007388 */ /* 0x0001e80000000800 */
[----:B------:R-:W-:Y:S04]  /*0650*/  STS [R26+0x10], R31 ;  /* 0x0000101f1a007388 */ /* 0x000fe80000000800 */
[----:B------:R1:W-:Y:S01]  /*0660*/  STS [R26+0x18], R15 ;  /* 0x0000180f1a007388 */ /* 0x0003e20000000800 */
[----:B------:R-:W-:Y:S06]  /*0670*/  BAR.SYNC.DEFER_BLOCKING 0x0 ;  /* 0x0000000000007b1d */ /* 0x000fec0000010000 */
[----:B------:R-:W2:Y:S01]  /*0680*/  @!P0 LDG.E.EF.128 R8, desc[UR6][R6.64+0x2000] ;  /* 0x0020000606088981 */ /* 0x000ea2000c0e1d00 */
[----:B0-----:R-:W-:-:S03]  /*0690*/  HFMA2.MMA R13, -RZ, RZ, 0, 0 ;  /* 0x00000000ff0d7435 */ /* 0x001fc600000001ff */
[----:B------:R-:W-:Y:S04]  /*06a0*/  LDS R28, [R23] ;  /* 0x00000000171c7984 */ /* 0x000fe80000000800 */
[----:B------:R-:W-:Y:S04]  /*06b0*/  LDS R27, [R23+0x1000] ;  /* 0x00100000171b7984 */ /* 0x000fe80000000800 */
[----:B------:R-:W-:Y:S01]  /*06c0*/  LDS R29, [R23+0x2000] ;  /* 0x00200000171d7984 */ /* 0x000fe20000000800 */
[----:B-1----:R-:W-:Y:S02]  /*06d0*/  CS2R R14, SRZ ;  /* 0x00000000000e7805 */ /* 0x002fe4000001ff00 */
[----:B------:R-:W-:-:S02]  /*06e0*/  MOV R31, RZ ;  /* 0x000000ff001f7202 */ /* 0x000fc40000000f00 */
[----:B--2---:R-:W-:Y:S02]  /*06f0*/  SEL R33, R8, RZ, !P0 ;  /* 0x000000ff08217207 */ /* 0x004fe40004000000 */
[----:B------:R-:W-:Y:S01]  /*0700*/  LDS R8, [R23+0x3000] ;  /* 0x0030000017087984 */ /* 0x000fe20000000800 */
[----:B------:R-:W-:Y:S02]  /*0710*/  SEL R9, R9, RZ, !P0 ;  /* 0x000000ff09097207 */ /* 0x000fe40004000000 */
[----:B------:R-:W-:Y:S01]  /*0720*/  SEL R35, R10, RZ, !P0 ;  /* 0x000000ff0a237207 */ /* 0x000fe20004000000 */
[----:B------:R-:W-:Y:S01]  /*0730*/  BAR.SYNC.DEFER_BLOCKING 0x0 ;  /* 0x0000000000007b1d */ /* 0x000fe20000010000 */
[----:B------:R-:W-:-:S05]  /*0740*/  SEL R11, R11, RZ, !P0 ;  /* 0x000000ff0b0b7207 */ /* 0x000fca0004000000 */
[----:B------:R-:W-:Y:S04]  /*0750*/  STS [R26], R33 ;  /* 0x000000211a007388 */ /* 0x000fe80000000800 */
[----:B------:R-:W-:Y:S04]  /*0760*/  STS [R26+0x8], R9 ;  /* 0x000008091a007388 */ /* 0x000fe80000000800 */
[----:B------:R-:W-:Y:S04]  /*0770*/  STS [R26+0x10], R35 ;  /* 0x000010231a007388 */ /* 0x000fe80000000800 */
[----:B------:R-:W-:Y:S01]  /*0780*/  STS [R26+0x18], R11 ;  /* 0x0000180b1a007388 */ /* 0x000fe20000000800 */
[----:B------:R-:W-:Y:S06]  /*0790*/  BAR.SYNC.DEFER_BLOCKING 0x0 ;  /* 0x0000000000007b1d */ /* 0x000fec0000010000 */
[----:B------:R-:W2:Y:S04]  /*07a0*/  @!P0 LDG.E.EL R13, desc[UR6][R20.64] ;  /* 0x00000006140d8981 */ /* 0x000ea8000c2e1900 */
[----:B------:R-:W3:Y:S04]  /*07b0*/  @!P0 LDG.E.EL R14, desc[UR6][R20.64] ;  /* 0x00000006140e8981 */ /* 0x000ee8000c2e1900 */
[----:B------:R-:W4:Y:S04]  /*07c0*/  @!P0 LDG.E.EL R15, desc[UR6][R20.64] ;  /* 0x00000006140f8981 */ /* 0x000f28000c2e1900 */
[----:B------:R0:W5:Y:S04]  /*07d0*/  @!P0 LDG.E.EL R31, desc[UR6][R20.64] ;  /* 0x00000006141f8981 */ /* 0x000168000c2e1900 */
[----:B------:R-:W1:Y:S04]  /*07e0*/  LDS R10, [R23] ;  /* 0x00000000170a7984 */ /* 0x000e680000000800 */
[----:B------:R-:W1:Y:S01]  /*07f0*/  LDS R11, [R23+0x1000] ;  /* 0x00100000170b7984 */ /* 0x000e620000000800 */
[----:B0-----:R-:W-:-:S03]  /*0800*/  IMAD R20, R0, -0x4, R23 ;  /* 0xfffffffc00147824 */ /* 0x001fc600078e0217 */
[----:B------:R-:W0:Y:S04]  /*0810*/  LDS R12, [R23+0x2000] ;  /* 0x00200000170c7984 */ /* 0x000e280000000800 */
[----:B------:R-:W0:Y:S01]  /*0820*/  LDS R9, [R23+0x3000] ;  /* 0x0030000017097984 */ /* 0x000e220000000800 */
[----:B------:R-:W-:Y:S01]  /*0830*/  BAR.SYNC.DEFER_BLOCKING 0x0 ;  /* 0x0000000000007b1d */ /* 0x000fe20000010000 */
[----:B--2---:R-:W-:Y:S02]  /*0840*/  SEL R13, R13, RZ, !P0 ;  /* 0x000000ff0d0d7207 */ /* 0x004fe40004000000 */
[----:B---3--:R-:W-:-:S03]  /*0850*/  SEL R14, R14, RZ, !P0 ;  /* 0x000000ff0e0e7207 */ /* 0x008fc60004000000 */
[----:B-1----:R-:W-:Y:S01]  /*0860*/  FADD R13, R10, R13 ;  /* 0x0000000d0a0d7221 */ /* 0x002fe20000000000 */
[----:B----4-:R-:W-:Y:S01]  /*0870*/  SEL R15, R15, RZ, !P0 ;  /* 0x000000ff0f0f7207 */ /* 0x010fe20004000000 */
[----:B------:R-:W-:Y:S02]  /*0880*/  FADD R14, R11, R14 ;  /* 0x0000000e0b0e7221 */ /* 0x000fe40000000000 */
[----:B------:R-:W-:Y:S01]  /*0890*/  FADD R28, R28, R13 ;  /* 0x0000000d1c1c7221 */ /* 0x000fe20000000000 */
[----:B------:R-:W-:Y:S02]  /*08a0*/  MOV R13, RZ ;  /* 0x000000ff000d7202 */ /* 0x000fe40000000f00 */
[----:B-----5:R-:W-:Y:S01]  /*08b0*/  SEL R10, R31, RZ, !P0 ;  /* 0x000000ff1f0a7207 */ /* 0x020fe20004000000 */
[----:B0-----:R-:W-:Y:S01]  /*08c0*/  FADD R12, R12, R15 ;  /* 0x0000000f0c0c7221 */ /* 0x001fe20000000000 */
[----:B------:R-:W-:Y:S01]  /*08d0*/  FADD R27, R27, R14 ;  /* 0x0000000e1b1b7221 */ /* 0x000fe20000000000 */
[----:B------:R-:W-:Y:S01]  /*08e0*/  STS [R20], R28 ;  /* 0x0000001c14007388 */ /* 0x000fe20000000800 */
[----:B------:R-:W-:Y:S01]  /*08f0*/  CS2R R14, SRZ ;  /* 0x00000000000e7805 */ /* 0x000fe2000001ff00 */
[----:B------:R-:W-:Y:S01]  /*0900*/  FADD R9, R9, R10 ;  /* 0x0000000a09097221 */ /* 0x000fe20000000000 */
[----:B------:R-:W-:Y:S01]  /*0910*/  FADD R29, R29, R12 ;  /* 0x0000000c1d1d7221 */ /* 0x000fe20000000000 */
[----:B------:R-:W-:Y:S01]  /*0920*/  STS [R20+0x800], R27 ;  /* 0x0008001b14007388 */ /* 0x000fe20000000800 */
[----:B------:R-:W-:Y:S01]  /*0930*/  HFMA2.MMA R12, -RZ, RZ, 0, 0 ;  /* 0x00000000ff0c7435 */ /* 0x000fe200000001ff */
[----:B------:R-:W-:-:S02]  /*0940*/  FADD R26, R8, R9 ;  /* 0x00000009081a7221 */ /* 0x000fc40000000000 */
[----:B------:R-:W-:Y:S04]  /*0950*/  STS [R20+0x1000], R29 ;  /* 0x0010001d14007388 */ /* 0x000fe80000000800 */
[----:B------:R-:W-:Y:S01]  /*0960*/  STS [R20+0x1800], R26 ;  /* 0x0018001a14007388 */ /* 0x000fe20000000800 */
[----:B------:R-:W-:Y:S06]  /*0970*/  BAR.SYNC.DEFER_BLOCKING 0x0 ;  /* 0x0000000000007b1d */ /* 0x000fec0000010000 */
[----:B------:R-:W0:Y:S04]  /*0980*/  LDS.128 R8, [R30] ;  /* 0x000000001e087984 */ /* 0x000e280000000c00 */
[----:B0-----:R0:W-:Y:S04]  /*0990*/  @!P0 STG.E.128 desc[UR6][R6.64+0x2000], R8 ;  /* 0x0020000806008986 */ /* 0x0011e8000c101d06 */
[----:B------:R-:W2:Y:S01]  /*09a0*/  @!P0 LDG.E.EF.128 R12, desc[UR6][R16.64+0x4000] ;  /* 0x00400006100c8981 */ /* 0x000ea2000c0e1d00 */
[----:B------:R-:W-:-:S04]  /*09b0*/  LOP3.LUT R22, R22, 0x7fc, RZ, 0xc0, !PT ;  /* 0x000007fc16167812 */ /* 0x000fc800078ec0ff */
[----:B------:R-:W-:Y:S02]  /*09c0*/  LEA R22, R22, UR4, 0x3 ;  /* 0x0000000416167c11 */ /* 0x000fe4000f8e18ff */
[----:B0-----:R-:W-:Y:S02]  /*09d0*/  CS2R R8, SRZ ;  /* 0x0000000000087805 */ /* 0x001fe4000001ff00 */
[----:B------:R-:W-:Y:S01]  /*09e0*/  CS2R R10, SRZ ;  /* 0x00000000000a7805 */ /* 0x000fe2000001ff00 */
[----:B------:R-:W-:Y:S01]  /*09f0*/  BAR.SYNC.DEFER_BLOCKING 0x0 ;  /* 0x0000000000007b1d */ /* 0x000fe20000010000 */
[----:B--2---:R-:W-:Y:S02]  /*0a00*/  SEL R21, R12, RZ, !P0 ;  /* 0x000000ff0c157207 */ /* 0x004fe40004000000 */
[----:B------:R-:W-:Y:S02]  /*0a10*/  SEL R13, R13, RZ, !P0 ;  /* 0x000000ff0d0d7207 */ /* 0x000fe40004000000 */
[----:B------:R-:W-:Y:S01]  /*0a20*/  SEL R31, R14, RZ, !P0 ;  /* 0x000000ff0e1f7207 */ /* 0x000fe20004000000 */
[----:B------:R0:W-:Y:S01]  /*0a30*/  STS [R22], R21 ;  /* 0x0000001516007388 */ /* 0x0001e20000000800 */
[----:B------:R-:W-:-:S03]  /*0a40*/  SEL R15, R15, RZ, !P0 ;  /* 0x000000ff0f0f7207 */ /* 0x000fc60004000000 */
[----:B------:R-:W-:Y:S04]  /*0a50*/  STS [R22+0x8], R13 ;  /* 0x0000080d16007388 */ /* 0x000fe80000000800 */
[----:B------:R1:W-:Y:S04]  /*0a60*/  STS [R22+0x10], R31 ;  /* 0x0000101f16007388 */ /* 0x0003e80000000800 */
[----:B------:R-:W-:Y:S01]  /*0a70*/  STS [R22+0x18], R15 ;  /* 0x0000180f16007388 */ /* 0x000fe20000000800 */
[----:B------:R-:W-:Y:S06]  /*0a80*/  BAR.SYNC.DEFER_BLOCKING 0x0 ;  /* 0x0000000000007b1d */ /* 0x000fec0000010000 */
[----:B------:R-:W2:Y:S01]  /*0a90*/  @!P0 LDG.E.EF.128 R8, desc[UR6][R6.64+0x4000] ;  /* 0x0040000606088981 */ /* 0x000ea2000c0e1d00 */
[----:B------:R-:W-:Y:S01]  /*0aa0*/  SHF.R.S32.HI R33, RZ, 0x1f, R36 ;  /* 0x0000001fff217819 */ /* 0x000fe20000011424 */
[----:B------:R-:W-:-:S02]  /*0ab0*/  HFMA2.MMA R32, -RZ, RZ, 0, 0 ;  /* 0x00000000ff207435 */ /* 0x000fc400000001ff */
[----:B------:R-:W-:Y:S01]  /*0ac0*/  LDS R13, [R23] ;  /* 0x00000000170d7984 */ /* 0x000fe20000000800 */
[----:B------:R-:W-:-:S03]  /*0ad0*/  LEA.HI R33, R33, R36, RZ, 0x6 ;  /* 0x0000002421217211 */ /* 0x000fc600078f30ff */
[----:B------:R-:W-:Y:S01]  /*0ae0*/  LDS R15, [R23+0x1000] ;  /* 0x00100000170f7984 */ /* 0x000fe20000000800 */
[----:B------:R-:W-:-:S04]  /*0af0*/  LOP3.LUT R33, R33, 0x7fffffc0, RZ, 0xc0, !PT ;  /* 0x7fffffc021217812 */ /* 0x000fc800078ec0ff */
[----:B------:R-:W-:-:S04]  /*0b00*/  IADD3 R33, -R33, R36, RZ ;  /* 0x0000002421217210 */ /* 0x000fc80007ffe1ff */
[----:B0-----:R-:W-:-:S04]  /*0b10*/  SHF.L.U32 R21, R33, 0x1, RZ ;  /* 0x0000000121157819 */ /* 0x001fc800000006ff */
[----:B------:R-:W-:-:S05]  /*0b20*/  IADD3 R21, R21, 0x1, RZ ;  /* 0x0000000115157810 */ /* 0x000fca0007ffe0ff */
[----:B------:R-:W-:Y:S01]  /*0b30*/  IMAD.WIDE R20, R21, 0x4, R24 ;  /* 0x0000000415147825 */ /* 0x000fe200078e0218 */
[----:B------:R-:W-:Y:S01]  /*0b40*/  HFMA2.MMA R14, -RZ, RZ, 0, 0 ;  /* 0x00000000ff0e7435 */ /* 0x000fe200000001ff */
[----:B------:R-:W-:Y:S02]  /*0b50*/  MOV R30, RZ ;  /* 0x000000ff001e7202 */ /* 0x000fe40000000f00 */
[----:B--2---:R-:W-:Y:S02]  /*0b60*/  SEL R25, R8, RZ, !P0 ;  /* 0x000000ff08197207 */ /* 0x004fe40004000000 */
[----:B-1----:R-:W-:Y:S01]  /*0b70*/  SEL R31, R9, RZ, !P0 ;  /* 0x000000ff091f7207 */ /* 0x002fe20004000000 */
[----:B------:R-:W-:Y:S01]  /*0b80*/  LDS R8, [R23+0x3000] ;  /* 0x0030000017087984 */ /* 0x000fe20000000800 */
[----:B------:R-:W-:Y:S02]  /*0b90*/  SEL R33, R10, RZ, !P0 ;  /* 0x000000ff0a217207 */ /* 0x000fe40004000000 */
[----:B------:R-:W-:Y:S01]  /*0ba0*/  SEL R35, R11, RZ, !P0 ;  /* 0x000000ff0b237207 */ /* 0x000fe20004000000 */
[----:B------:R-:W-:Y:S01]  /*0bb0*/  LDS R9, [R23+0x2000] ;  /* 0x0020000017097984 */ /* 0x000fe20000000800 */
[----:B------:R-:W-:Y:S06]  /*0bc0*/  BAR.SYNC.DEFER_BLOCKING 0x0 ;  /* 0x0000000000007b1d */ /* 0x000fec0000010000 */
[----:B------:R-:W-:Y:S04]  /*0bd0*/  STS [R22], R25 ;  /* 0x0000001916007388 */ /* 0x000fe80000000800 */
[----:B------:R0:W-:Y:S04]  /*0be0*/  STS [R22+0x8], R31 ;  /* 0x0000081f16007388 */ /* 0x0001e80000000800 */
[----:B------:R1:W-:Y:S04]  /*0bf0*/  STS [R22+0x10], R33 ;  /* 0x0000102116007388 */ /* 0x0003e80000000800 */
[----:B------:R2:W-:Y:S01]  /*0c00*/  STS [R22+0x18], R35 ;  /* 0x0000182316007388 */ /* 0x0005e20000000800 */
[----:B------:R-:W-:Y:S01]  /*0c10*/  BAR.SYNC.DEFER_BLOCKING 0x0 ;  /* 0x0000000000007b1d */ /* 0x000fe20000010000 */
[----:B------:R-:W-:-:S05]  /*0c20*/  MOV R11, RZ ;  /* 0x000000ff000b7202 */ /* 0x000fca0000000f00 */
[----:B------:R-:W3:Y:S04]  /*0c30*/  @!P0 LDG.E.EL R32, desc[UR6][R20.64] ;  /* 0x0000000614208981 */ /* 0x000ee8000c2e1900 */
[----:B------:R-:W4:Y:S04]  /*0c40*/  @!P0 LDG.E.EL R14, desc[UR6][R20.64] ;  /* 0x00000006140e8981 */ /* 0x000f28000c2e1900 */
[----:B------:R-:W5:Y:S04]  /*0c50*/  @!P0 LDG.E.EL R11, desc[UR6][R20.64] ;  /* 0x00000006140b8981 */ /* 0x000f68000c2e1900 */
[----:B------:R-:W5:Y:S01]  /*0c60*/  @!P0 LDG.E.EL R30, desc[UR6][R20.64] ;  /* 0x00000006141e8981 */ /* 0x000f62000c2e1900 */
[----:B------:R-:W-:-:S02]  /*0c70*/  ISETP.LT.AND P1, PT, R36, 0x100, PT ;  /* 0x000001002400780c */ /* 0x000fc40003f21270 */
[----:B------:R-:W-:Y:S01]  /*0c80*/  FSEL R19, R19, RZ, !P0 ;  /* 0x000000ff13137208 */ /* 0x000fe20004000000 */
[----:B------:R-:W3:Y:S01]  /*0c90*/  LDS R35, [R23] ;  /* 0x0000000017237984 */ /* 0x000ee20000000800 */
[----:B0-----:R-:W-:-:S05]  /*0ca0*/  SEL R31, RZ, 0x3f800000, !P1 ;  /* 0x3f800000ff1f7807 */ /* 0x001fca0004800000 */
[----:B------:R-:W-:-:S04]  /*0cb0*/  FADD R10, R31, 1 ;  /* 0x3f8000001f0a7421 */ /* 0x000fc80000000000 */
[----:B------:R-:W0:Y:S01]  /*0cc0*/  MUFU.RCP R12, R10 ;  /* 0x0000000a000c7308 */ /* 0x000e220000001000 */
[----:B------:R-:W-:Y:S01]  /*0cd0*/  FADD R24, -R19, R28 ;  /* 0x0000001c13187221 */ /* 0x000fe20000000100 */
[----:B------:R-:W-:Y:S02]  /*0ce0*/  FSEL R18, R18, RZ, !P0 ;  /* 0x000000ff12127208 */ /* 0x000fe40004000000 */
[----:B------:R-:W-:Y:S01]  /*0cf0*/  FSEL R4, R4, RZ, !P0 ;  /* 0x000000ff04047208 */ /* 0x000fe20004000000 */
[----:B0-----:R-:W-:-:S04]  /*0d00*/  FFMA R25, R24, R12, R19 ;  /* 0x0000000c18197223 */ /* 0x001fc80000000013 */
[----:B-1----:R-:W-:Y:S01]  /*0d10*/  FADD R33, R28, -R25 ;  /* 0x800000191c217221 */ /* 0x002fe20000000000 */
[----:B------:R-:W-:Y:S01]  /*0d20*/  @!P0 MOV R19, R25 ;  /* 0x0000001900138202 */ /* 0x000fe20000000f00 */
[----:B------:R-:W-:Y:S01]  /*0d30*/  FADD R25, -R18, R27 ;  /* 0x0000001b12197221 */ /* 0x000fe20000000100 */
[----:B------:R-:W-:Y:S01]  /*0d40*/  @!P0 MOV R31, R10 ;  /* 0x0000000a001f8202 */ /* 0x000fe20000000f00 */
[----:B------:R-:W-:Y:S02]  /*0d50*/  LDS R28, [R23+0x1000] ;  /* 0x00100000171c7984 */ /* 0x000fe40000000800 */
[----:B--2---:R-:W-:-:S04]  /*0d60*/  FFMA R22, R25, R12, R18 ;  /* 0x0000000c19167223 */ /* 0x004fc80000000012 */
[----:B------:R-:W-:Y:S01]  /*0d70*/  FADD R10, R27, -R22 ;  /* 0x800000161b0a7221 */ /* 0x000fe20000000000 */
[----:B------:R-:W-:Y:S01]  /*0d80*/  FADD R27, -R4, R29 ;  /* 0x0000001d041b7221 */ /* 0x000fe20000000100 */
[----:B------:R-:W-:-:S03]  /*0d90*/  @!P0 MOV R18, R22 ;  /* 0x0000001600128202 */ /* 0x000fc60000000f00 */
[----:B------:R-:W-:Y:S01]  /*0da0*/  FFMA R22, R27, R12, R4 ;  /* 0x0000000c1b167223 */ /* 0x000fe20000000004 */
[----:B------:R-:W-:Y:S02]  /*0db0*/  FFMA R24, R24, R33, RZ ;  /* 0x0000002118187223 */ /* 0x000fe400000000ff */
[----:B------:R-:W-:Y:S01]  /*0dc0*/  LDS R33, [R23+0x3000] ;  /* 0x0030000017217984 */ /* 0x000fe20000000800 */
[----:B------:R-:W-:-:S03]  /*0dd0*/  FADD R37, R29, -R22 ;  /* 0x800000161d257221 */ /* 0x000fc60000000000 */
[----:B------:R0:W1:Y:S01]  /*0de0*/  LDS R29, [R23+0x2000] ;  /* 0x00200000171d7984 */ /* 0x0000620000000800 */
[----:B------:R-:W-:Y:S01]  /*0df0*/  FFMA R10, R25, R10, RZ ;  /* 0x0000000a190a7223 */ /* 0x000fe200000000ff */
[----:B------:R-:W-:Y:S02]  /*0e00*/  FSEL R25, R5, RZ, !P0 ;  /* 0x000000ff05197208 */ /* 0x000fe40004000000 */
[----:B------:R-:W-:-:S03]  /*0e10*/  @!P0 MOV R4, R22 ;  /* 0x0000001600048202 */ /* 0x000fc60000000f00 */
[----:B------:R-:W-:Y:S01]  /*0e20*/  FADD R5, -R25, R26 ;  /* 0x0000001a19057221 */ /* 0x000fe20000000100 */
[----:B------:R-:W-:-:S03]  /*0e30*/  FFMA R22, R27, R37, RZ ;  /* 0x000000251b167223 */ /* 0x000fc600000000ff */
[----:B------:R-:W-:Y:S01]  /*0e40*/  FFMA R27, R5, R12, R25 ;  /* 0x0000000c051b7223 */ /* 0x000fe20000000019 */
[----:B------:R-:W-:-:S05]  /*0e50*/  FADD R12, R31, 1 ;  /* 0x3f8000001f0c7421 */ /* 0x000fca0000000000 */
[C---:B------:R-:W-:Y:S01]  /*0e60*/  FSETP.GEU.AND P2, PT, |R12|.reuse, 1.175494350822287508e-38, PT ;  /* 0x008000000c00780b */ /* 0x040fe20003f4e200 */
[C---:B0-----:R-:W-:Y:S01]  /*0e70*/  FMUL R23, R12.reuse, 0.25 ;  /* 0x3e8000000c177820 */ /* 0x041fe20000400000 */
[----:B------:R-:W-:Y:S01]  /*0e80*/  FSETP.GT.AND P1, PT, |R12|, 8.50705917302346158658e+37, PT ;  /* 0x7e8000000c00780b */ /* 0x000fe20003f24200 */
[----:B------:R-:W-:Y:S01]  /*0e90*/  FADD R26, R26, -R27 ;  /* 0x8000001b1a1a7221 */ /* 0x000fe20000000000 */
[----:B------:R-:W-:-:S03]  /*0ea0*/  @!P0 MOV R25, R27 ;  /* 0x0000001b00198202 */ /* 0x000fc60000000f00 */
[----:B------:R-:W-:Y:S01]  /*0eb0*/  FFMA R5, R5, R26, RZ ;  /* 0x0000001a05057223 */ /* 0x000fe200000000ff */
[----:B------:R-:W0:Y:S01]  /*0ec0*/  S2R R37, SR_TID.X ;  /* 0x0000000000257919 */ /* 0x000e220000002100 */
[----:B------:R-:W-:Y:S02]  /*0ed0*/  FSEL R24, R24, RZ, !P0 ;  /* 0x000000ff18187208 */ /* 0x000fe40004000000 */
[----:B------:R-:W-:Y:S02]  /*0ee0*/  FSEL R22, R22, RZ, !P0 ;  /* 0x000000ff16167208 */ /* 0x000fe40004000000 */
[----:B------:R-:W-:Y:S02]  /*0ef0*/  FSEL R5, R5, RZ, !P0 ;  /* 0x000000ff05057208 */ /* 0x000fe40004000000 */
[----:B0-----:R-:W-:Y:S02]  /*0f00*/  SHF.L.U32 R37, R37, 0x2, RZ ;  /* 0x0000000225257819 */ /* 0x001fe400000006ff */
[----:B------:R-:W-:-:S02]  /*0f10*/  FSEL R31, R12, R31, !P0 ;  /* 0x0000001f0c1f7208 */ /* 0x000fc40004000000 */
[----:B---3--:R-:W-:-:S05]  /*0f20*/  SEL R32, R32, RZ, !P0 ;  /* 0x000000ff20207207 */ /* 0x008fca0004000000 */
[----:B------:R-:W-:Y:S01]  /*0f30*/  FADD R32, R35, R32 ;  /* 0x0000002023207221 */ /* 0x000fe20000000000 */
[----:B----4-:R-:W-:Y:S02]  /*0f40*/  SEL R14, R14, RZ, !P0 ;  /* 0x000000ff0e0e7207 */ /* 0x010fe40004000000 */
[----:B-----5:R-:W-:Y:S01]  /*0f50*/  SEL R11, R11, RZ, !P0 ;  /* 0x000000ff0b0b7207 */ /* 0x020fe20004000000 */
[----:B------:R-:W-:Y:S01]  /*0f60*/  FADD R13, R13, R32 ;  /* 0x000000200d0d7221 */ /* 0x000fe20000000000 */
[----:B------:R-:W-:Y:S02]  /*0f70*/  FSEL R32, R23, R12, P1 ;  /* 0x0000000c17207208 */ /* 0x000fe40000800000 */
[----:B------:R-:W-:Y:S01]  /*0f80*/  SEL R30, R30, RZ, !P0 ;  /* 0x000000ff1e1e7207 */ /* 0x000fe20004000000 */
[----:B-1----:R-:W-:Y:S01]  /*0f90*/  FADD R14, R29, R14 ;  /* 0x0000000e1d0e7221 */ /* 0x002fe20000000000 */
[----:B------:R-:W-:Y:S01]  /*0fa0*/  FADD R28, R28, R11 ;  /* 0x0000000b1c1c7221 */ /* 0x000fe20000000000 */
[----:B------:R-:W-:-:S02]  /*0fb0*/  @!P2 FMUL R32, R32, 16777216 ;  /* 0x4b8000002020a820 */ /* 0x000fc40000400000 */
[----:B------:R-:W-:Y:S01]  /*0fc0*/  FADD R33, R33, R30 ;  /* 0x0000001e21217221 */ /* 0x000fe20000000000 */
[----:B------:R-:W-:Y:S01]  /*0fd0*/  FADD R9, R9, R14 ;  /* 0x0000000e09097221 */ /* 0x000fe20000000000 */
[----:B------:R-:W-:Y:S01]  /*0fe0*/  FADD R15, R15, R28 ;  /* 0x0000001c0f0f7221 */ /* 0x000fe20000000000 */
[----:B------:R-:W-:Y:S01]  /*0ff0*/  FADD R23, -R19, R13 ;  /* 0x0000000d13177221 */ /* 0x000fe20000000100 */
[----:B------:R-:W-:Y:S01]  /*1000*/  FADD R8, R8, R33 ;  /* 0x0000002108087221 */ /* 0x000fe20000000000 */
[----:B------:R-:W-:Y:S01]  /*1010*/  FADD R11, -R4, R9 ;  /* 0x00000009040b7221 */ /* 0x000fe20000000100 */
[----:B------:R-:W0:Y:S01]  /*1020*/  MUFU.RCP R32, R32 ;  /* 0x0000002000207308 */ /* 0x000e220000001000 */
[----:B------:R-:W-:Y:S01]  /*1030*/  FADD R30, -R18, R15 ;  /* 0x0000000f121e7221 */ /* 0x000fe20000000100 */
[----:B------:R-:W-:Y:S01]  /*1040*/  FADD R14, -R25, R8 ;  /* 0x00000008190e7221 */ /* 0x000fe20000000100 */
[----:B------:R-:W-:Y:S01]  /*1050*/  FMUL R26, R23, 0.25 ;  /* 0x3e800000171a7820 */ /* 0x000fe20000400000 */
[----:B------:R-:W-:Y:S01]  /*1060*/  FMUL R28, R11, 0.25 ;  /* 0x3e8000000b1c7820 */ /* 0x000fe20000400000 */
[----:B------:R-:W-:Y:S01]  /*1070*/  FMUL R27, R30, 0.25 ;  /* 0x3e8000001e1b7820 */ /* 0x000fe20000400000 */
[----:B------:R-:W-:-:S02]  /*1080*/  FMUL R33, R14, 0.25 ;  /* 0x3e8000000e217820 */ /* 0x000fc40000400000 */
[----:B------:R-:W-:Y:S02]  /*1090*/  FSEL R26, R26, R23, P1 ;  /* 0x000000171a1a7208 */ /* 0x000fe40000800000 */
[----:B------:R-:W-:Y:S02]  /*10a0*/  FSEL R29, R28, R11, P1 ;  /* 0x0000000b1c1d7208 */ /* 0x000fe40000800000 */
[----:B------:R-:W-:Y:S02]  /*10b0*/  FSEL R27, R27, R30, P1 ;  /* 0x0000001e1b1b7208 */ /* 0x000fe40000800000 */
[----:B------:R-:W-:Y:S01]  /*10c0*/  FSEL R33, R33, R14, P1 ;  /* 0x0000000e21217208 */ /* 0x000fe20000800000 */
[----:B------:R-:W-:Y:S01]  /*10d0*/  @!P2 FMUL R26, R26, 16777216 ;  /* 0x4b8000001a1aa820 */ /* 0x000fe20000400000 */
[----:B------:R-:W-:Y:S01]  /*10e0*/  @!P2 FMUL R29, R29, 16777216 ;  /* 0x4b8000001d1da820 */ /* 0x000fe20000400000 */
[----:B------:R-:W-:Y:S02]  /*10f0*/  @!P2 FMUL R27, R27, 16777216 ;  /* 0x4b8000001b1ba820 */ /* 0x000fe40000400000 */
[----:B------:R-:W-:Y:S01]  /*1100*/  @!P2 FMUL R33, R33, 16777216 ;  /* 0x4b8000002121a820 */ /* 0x000fe20000400000 */
[C---:B0-----:R-:W-:Y:S01]  /*1110*/  FFMA R26, R32.reuse, R26, R19 ;  /* 0x0000001a201a7223 */ /* 0x041fe20000000013 */
[C---:B------:R-:W-:Y:S01]  /*1120*/  FFMA R28, R32.reuse, R29, R4 ;  /* 0x0000001d201c7223 */ /* 0x040fe20000000004 */
[C---:B------:R-:W-:Y:S01]  /*1130*/  FFMA R27, R32.reuse, R27, R18 ;  /* 0x0000001b201b7223 */ /* 0x040fe20000000012 */
[----:B------:R-:W-:Y:S01]  /*1140*/  FFMA R29, R32, R33, R25 ;  /* 0x00000021201d7223 */ /* 0x000fe20000000019 */
[----:B------:R-:W-:-:S04]  /*1150*/  FADD R32, R13, -R26 ;  /* 0x8000001a0d207221 */ /* 0x000fc80000000000 */
[----:B------:R-:W-:Y:S01]  /*1160*/  @!P0 FFMA R24, R23, R32, R24 ;  /* 0x0000002017188223 */ /* 0x000fe20000000018 */
[----:B------:R-:W-:Y:S01]  /*1170*/  FSEL R23, R10, RZ, !P0 ;  /* 0x000000ff0a177208 */ /* 0x000fe20004000000 */
[----:B------:R-:W-:-:S04]  /*1180*/  FADD R10, R15, -R27 ;  /* 0x8000001b0f0a7221 */ /* 0x000fc80000000000 */
[----:B------:R-:W-:Y:S01]  /*1190*/  @!P0 FFMA R23, R30, R10, R23 ;  /* 0x0000000a1e178223 */ /* 0x000fe20000000017 */
[----:B------:R-:W-:-:S05]  /*11a0*/  LEA R30, R0, UR4, 0x3 ;  /* 0x00000004001e7c11 */ /* 0x000fca000f8e18ff */
[----:B------:R-:W-:Y:S01]  /*11b0*/  IMAD R32, R0, -0x4, R30 ;  /* 0xfffffffc00207824 */ /* 0x000fe200078e021e */
[----:B------:R-:W-:Y:S01]  /*11c0*/  BAR.SYNC.DEFER_BLOCKING 0x0 ;  /* 0x0000000000007b1d */ /* 0x000fe20000010000 */
[----:B------:R-:W-:Y:S01]  /*11d0*/  FADD R10, R9, -R28 ;  /* 0x8000001c090a7221 */ /* 0x000fe20000000000 */
[----:B------:R-:W-:-:S03]  /*11e0*/  LOP3.LUT R33, R37, 0x7fc, RZ, 0xc0, !PT ;  /* 0x000007fc25217812 */ /* 0x000fc600078ec0ff */
[----:B------:R-:W-:Y:S01]  /*11f0*/  @!P0 FFMA R22, R11, R10, R22 ;  /* 0x0000000a0b168223 */ /* 0x000fe20000000016 */
[----:B------:R-:W-:Y:S01]  /*1200*/  FADD R10, R8, -R29 ;  /* 0x8000001d080a7221 */ /* 0x000fe20000000000 */
[C---:B------:R-:W-:Y:S01]  /*1210*/  LEA R35, R33.reuse, UR4, 0x3 ;  /* 0x0000000421237c11 */ /* 0x040fe2000f8e18ff */
[----:B------:R0:W-:Y:S04]  /*1220*/  STS [R32], R13 ;  /* 0x0000000d20007388 */ /* 0x0001e80000000800 */
[----:B------:R1:W-:Y:S04]  /*1230*/  STS [R32+0x800], R15 ;  /* 0x0008000f20007388 */ /* 0x0003e80000000800 */
[----:B------:R-:W-:Y:S04]  /*1240*/  STS [R32+0x1000], R9 ;  /* 0x0010000920007388 */ /* 0x000fe80000000800 */
[----:B------:R-:W-:Y:S01]  /*1250*/  STS [R32+0x1800], R8 ;  /* 0x0018000820007388 */ /* 0x000fe20000000800 */
[----:B------:R-:W-:Y:S01]  /*1260*/  @!P0 FFMA R5, R14, R10, R5 ;  /* 0x0000000a0e058223 */ /* 0x000fe20000000005 */
[----:B------:R-:W-:Y:S01]  /*1270*/  IMAD R10, R33, -0x4, R35 ;  /* 0xfffffffc210a7824 */ /* 0x000fe200078e0223 */
[----:B------:R-:W-:Y:S06]  /*1280*/  BAR.SYNC.DEFER_BLOCKING 0x0 ;  /* 0x0000000000007b1d */ /* 0x000fec0000010000 */
[----:B------:R-:W2:Y:S01]  /*1290*/  LDS.128 R8, [R10] ;  /* 0x000000000a087984 */ /* 0x000ea20000000c00 */
[----:B------:R-:W-:Y:S01]  /*12a0*/  HFMA2.MMA R12, -RZ, RZ, 0, 0 ;  /* 0x00000000ff0c7435 */ /* 0x000fe200000001ff */
[----:B0-----:R-:W-:-:S02]  /*12b0*/  MOV R13, RZ ;  /* 0x000000ff000d7202 */ /* 0x001fc40000000f00 */
[----:B-1----:R-:W-:Y:S01]  /*12c0*/  CS2R R14, SRZ ;  /* 0x00000000000e7805 */ /* 0x002fe2000001ff00 */
[----:B--2---:R0:W-:Y:S06]  /*12d0*/  @!P0 STG.E.128 desc[UR6][R6.64+0x4000], R8 ;  /* 0x0040000806008986 */ /* 0x0041ec000c101d06 */
[----:B------:R-:W2:Y:S01]  /*12e0*/  @!P0 LDG.E.EF.128 R12, desc[UR6][R16.64+0x6000] ;  /* 0x00600006100c8981 */ /* 0x000ea2000c0e1d00 */
[----:B0-----:R-:W-:Y:S01]  /*12f0*/  HFMA2.MMA R10, -RZ, RZ, 0, 0 ;  /* 0x00000000ff0a7435 */ /* 0x001fe200000001ff */
[----:B------:R-:W-:Y:S02]  /*1300*/  CS2R R8, SRZ ;  /* 0x0000000000087805 */ /* 0x000fe4000001ff00 */
[----:B------:R-:W-:Y:S01]  /*1310*/  MOV R11, RZ ;  /* 0x000000ff000b7202 */ /* 0x000fe20000000f00 */
[----:B------:R-:W-:Y:S01]  /*1320*/  BAR.SYNC.DEFER_BLOCKING 0x0 ;  /* 0x0000000000007b1d */ /* 0x000fe20000010000 */
[----:B--2---:R-:W-:-:S02]  /*1330*/  SEL R12, R12, RZ, !P0 ;  /* 0x000000ff0c0c7207 */ /* 0x004fc40004000000 */
[----:B------:R-:W-:Y:S02]  /*1340*/  SEL R13, R13, RZ, !P0 ;  /* 0x000000ff0d0d7207 */ /* 0x000fe40004000000 */
[----:B------:R-:W-:Y:S02]  /*1350*/  SEL R14, R14, RZ, !P0 ;  /* 0x000000ff0e0e7207 */ /* 0x000fe40004000000 */
[----:B------:R-:W-:Y:S01]  /*1360*/  SEL R15, R15, RZ, !P0 ;  /* 0x000000ff0f0f7207 */ /* 0x000fe20004000000 */
[----:B------:R-:W-:Y:S04]  /*1370*/  STS [R35], R12 ;  /* 0x0000000c23007388 */ /* 0x000fe80000000800 */
[----:B------:R-:W-:Y:S04]  /*1380*/  STS [R35+0x8], R13 ;  /* 0x0000080d23007388 */ /* 0x000fe80000000800 */
[----:B------:R0:W-:Y:S04]  /*1390*/  STS [R35+0x10], R14 ;  /* 0x0000100e23007388 */ /* 0x0001e80000000800 */
[----:B------:R-:W-:Y:S01]  /*13a0*/  STS [R35+0x18], R15 ;  /* 0x0000180f23007388 */ /* 0x000fe20000000800 */
[----:B------:R-:W-:Y:S06]  /*13b0*/  BAR.SYNC.DEFER_BLOCKING 0x0 ;  /* 0x0000000000007b1d */ /* 0x000fec0000010000 */
[----:B------:R-:W2:Y:S04]  /*13c0*/  @!P0 LDG.E.EF.128 R8, desc[UR6][R6.64+0x6000] ;  /* 0x0060000606088981 */ /* 0x000ea8000c0e1d00 */
[----:B------:R-:W-:Y:S04]  /*13d0*/  LDS R12, [R30] ;  /* 0x000000001e0c7984 */ /* 0x000fe80000000800 */
[----:B------:R-:W-:Y:S04]  /*13e0*/  LDS R13, [R30+0x2000] ;  /* 0x002000001e0d7984 */ /* 0x000fe80000000800 */
[----:B------:R-:W-:Y:S01]  /*13f0*/  LDS R15, [R30+0x3000] ;  /* 0x003000001e0f7984 */ /* 0x000fe20000000800 */
[----:B------:R-:W-:-:S02]  /*1400*/  @!P0 MOV R19, R26 ;  /* 0x0000001a00138202 */ /* 0x000fc40000000f00 */
[----:B------:R-:W-:Y:S01]  /*1410*/  @!P0 MOV R18, R27 ;  /* 0x0000001b00128202 */ /* 0x000fe20000000f00 */
[----:B0-----:R-:W-:Y:S01]  /*1420*/  HFMA2.MMA R14, -RZ, RZ, 0, 0 ;  /* 0x00000000ff0e7435 */ /* 0x001fe200000001ff */
[----:B--2---:R-:W-:Y:S02]  /*1430*/  SEL R16, R8, RZ, !P0 ;  /* 0x000000ff08107207 */ /* 0x004fe40004000000 */
[----:B------:R-:W-:Y:S01]  /*1440*/  LDS R8, [R30+0x1000] ;  /* 0x001000001e087984 */ /* 0x000fe20000000800 */
[----:B------:R-:W-:Y:S01]  /*1450*/  BAR.SYNC.DEFER_BLOCKING 0x0 ;  /* 0x0000000000007b1d */ /* 0x000fe20000010000 */
[----:B------:R-:W-:Y:S02]  /*1460*/  SEL R26, R9, RZ, !P0 ;  /* 0x000000ff091a7207 */ /* 0x000fe40004000000 */
[----:B------:R-:W-:Y:S02]  /*1470*/  SEL R17, R10, RZ, !P0 ;  /* 0x000000ff0a117207 */ /* 0x000fe40004000000 */
[----:B------:R-:W-:Y:S01]  /*1480*/  SEL R27, R11, RZ, !P0 ;  /* 0x000000ff0b1b7207 */ /* 0x000fe20004000000 */
[----:B------:R-:W-:Y:S04]  /*1490*/  STS [R35], R16 ;  /* 0x0000001023007388 */ /* 0x000fe80000000800 */
[----:B------:R-:W-:Y:S04]  /*14a0*/  STS [R35+0x8], R26 ;  /* 0x0000081a23007388 */ /* 0x000fe80000000800 */
[----:B------:R-:W-:Y:S04]  /*14b0*/  STS [R35+0x10], R17 ;  /* 0x0000101123007388 */ /* 0x000fe80000000800 */
[----:B------:R-:W-:Y:S01]  /*14c0*/  STS [R35+0x18], R27 ;  /* 0x0000181b23007388 */ /* 0x000fe20000000800 */
[----:B------:R-:W-:Y:S01]  /*14d0*/  BAR.SYNC.DEFER_BLOCKING 0x0 ;  /* 0x0000000000007b1d */ /* 0x000fe20000010000 */
[----:B------:R-:W-:-:S02]  /*14e0*/  CS2R R10, SRZ ;  /* 0x00000000000a7805 */ /* 0x000fc4000001ff00 */
[----:B------:R-:W-:-:S04]  /*14f0*/  MOV R9, RZ ;  /* 0x000000ff00097202 */ /* 0x000fc80000000f00 */
[----:B------:R-:W2:Y:S04]  /*1500*/  @!P0 LDG.E.EL R11, desc[UR6][R20.64] ;  /* 0x00000006140b8981 */ /* 0x000ea8000c2e1900 */
[----:B------:R-:W3:Y:S04]  /*1510*/  @!P0 LDG.E.EL R14, desc[UR6][R20.64] ;  /* 0x00000006140e8981 */ /* 0x000ee8000c2e1900 */
[----:B------:R-:W4:Y:S04]  /*1520*/  @!P0 LDG.E.EL R10, desc[UR6][R20.64] ;  /* 0x00000006140a8981 */ /* 0x000f28000c2e1900 */
[----:B------:R0:W5:Y:S04]  /*1530*/  @!P0 LDG.E.EL R9, desc[UR6][R20.64] ;  /* 0x0000000614098981 */ /* 0x000168000c2e1900 */
[----:B------:R-:W1:Y:S04]  /*1540*/  LDS R27, [R30] ;  /* 0x000000001e1b7984 */ /* 0x000e680000000800 */
[----:B------:R-:W0:Y:S04]  /*1550*/  LDS R26, [R30+0x1000] ;  /* 0x001000001e1a7984 */ /* 0x000e280000000800 */
[----:B------:R-:W0:Y:S04]  /*1560*/  LDS R16, [R30+0x2000] ;  /* 0x002000001e107984 */ /* 0x000e280000000800 */
[----:B------:R-:W0:Y:S01]  /*1570*/  LDS R17, [R30+0x3000] ;  /* 0x003000001e117984 */ /* 0x000e220000000800 */
[----:B------:R-:W-:-:S02]  /*1580*/  @!P0 MOV R25, R29 ;  /* 0x0000001d00198202 */ /* 0x000fc40000000f00 */
[----:B------:R-:W-:Y:S02]  /*1590*/  @!P0 MOV R4, R28 ;  /* 0x0000001c00048202 */ /* 0x000fe40000000f00 */
[----:B--2---:R-:W-:-:S05]  /*15a0*/  SEL R11, R11, RZ, !P0 ;  /* 0x000000ff0b0b7207 */ /* 0x004fca0004000000 */
[----:B-1----:R-:W-:Y:S01]  /*15b0*/  FADD R11, R27, R11 ;  /* 0x0000000b1b0b7221 */ /* 0x002fe20000000000 */
[----:B------:R-:W-:Y:S01]  /*15c0*/  FADD R27, R31, 1 ;  /* 0x3f8000001f1b7421 */ /* 0x000fe20000000000 */
[----:B---3--:R-:W-:Y:S01]  /*15d0*/  SEL R29, R14, RZ, !P0 ;  /* 0x000000ff0e1d7207 */ /* 0x008fe20004000000 */
[----:B------:R-:W-:Y:S03]  /*15e0*/  BAR.SYNC.DEFER_BLOCKING 0x0 ;  /* 0x0000000000007b1d */ /* 0x000fe60000010000 */
[C---:B------:R-:W-:Y:S01]  /*15f0*/  FSETP.GEU.AND P2, PT, |R27|.reuse, 1.175494350822287508e-38, PT ;  /* 0x008000001b00780b */ /* 0x040fe20003f4e200 */
[C---:B0-----:R-:W-:Y:S01]  /*1600*/  FMUL R20, R27.reuse, 0.25 ;  /* 0x3e8000001b147820 */ /* 0x041fe20000400000 */
[----:B------:R-:W-:Y:S01]  /*1610*/  FSETP.GT.AND P1, PT, |R27|, 8.50705917302346158658e+37, PT ;  /* 0x7e8000001b00780b */ /* 0x000fe20003f24200 */
[----:B------:R-:W-:Y:S01]  /*1620*/  FADD R21, R26, R29 ;  /* 0x0000001d1a157221 */ /* 0x000fe20000000000 */
[----:B----4-:R-:W-:-:S02]  /*1630*/  SEL R29, R10, RZ, !P0 ;  /* 0x000000ff0a1d7207 */ /* 0x010fc40004000000 */
[----:B------:R-:W-:Y:S02]  /*1640*/  FSEL R10, R20, R27, P1 ;  /* 0x0000001b140a7208 */ /* 0x000fe40000800000 */
[----:B-----5:R-:W-:Y:S01]  /*1650*/  SEL R14, R9, RZ, !P0 ;  /* 0x000000ff090e7207 */ /* 0x020fe20004000000 */
[----:B------:R-:W-:Y:S01]  /*1660*/  FADD R9, R12, R11 ;  /* 0x0000000b0c097221 */ /* 0x000fe20000000000 */
[----:B------:R-:W-:-:S03]  /*1670*/  FADD R11, R8, R21 ;  /* 0x00000015080b7221 */ /* 0x000fc60000000000 */
[----:B------:R-:W-:Y:S01]  /*1680*/  @!P2 FMUL R10, R10, 16777216 ;  /* 0x4b8000000a0aa820 */ /* 0x000fe20000400000 */
[----:B------:R-:W-:-:S04]  /*1690*/  FADD R21, -R19, R9 ;  /* 0x0000000913157221 */ /* 0x000fc80000000100 */
[----:B------:R-:W-:Y:S01]  /*16a0*/  FMUL R8, R21, 0.25 ;  /* 0x3e80000015087820 */ /* 0x000fe20000400000 */
[----:B------:R-:W0:Y:S01]  /*16b0*/  MUFU.RCP R10, R10 ;  /* 0x0000000a000a7308 */ /* 0x000e220000001000 */
[----:B------:R-:W-:Y:S01]  /*16c0*/  FADD R20, -R18, R11 ;  /* 0x0000000b12147221 */ /* 0x000fe20000000100 */
[----:B------:R-:W-:Y:S01]  /*16d0*/  FADD R16, R16, R29 ;  /* 0x0000001d10107221 */ /* 0x000fe20000000000 */
[----:B------:R-:W-:Y:S01]  /*16e0*/  FADD R14, R17, R14 ;  /* 0x0000000e110e7221 */ /* 0x000fe20000000000 */
[----:B------:R-:W-:Y:S02]  /*16f0*/  FSEL R8, R8, R21, P1 ;  /* 0x0000001508087208 */ /* 0x000fe40000800000 */
[----:B------:R-:W-:Y:S01]  /*1700*/  @!P0 MOV R31, R27 ;  /* 0x0000001b001f8202 */ /* 0x000fe20000000f00 */
[----:B------:R-:W-:Y:S01]  /*1710*/  FMUL R27, R20, 0.25 ;  /* 0x3e800000141b7820 */ /* 0x000fe20000400000 */
[----:B------:R-:W-:Y:S01]  /*1720*/  FADD R13, R13, R16 ;  /* 0x000000100d0d7221 */ /* 0x000fe20000000000 */
[----:B------:R-:W-:Y:S01]  /*1730*/  FADD R15, R15, R14 ;  /* 0x0000000e0f0f7221 */ /* 0x000fe20000000000 */
[----:B------:R-:W-:-:S02]  /*1740*/  @!P2 FMUL R8, R8, 16777216 ;  /* 0x4b8000000808a820 */ /* 0x000fc40000400000 */
[----:B------:R-:W-:Y:S01]  /*1750*/  FADD R17, -R4, R13 ;  /* 0x0000000d04117221 */ /* 0x000fe20000000100 */
[----:B------:R-:W-:Y:S01]  /*1760*/  FADD R12, -R25, R15 ;  /* 0x0000000f190c7221 */ /* 0x000fe20000000100 */
[----:B------:R-:W-:Y:S01]  /*1770*/  FSEL R27, R27, R20, P1 ;  /* 0x000000141b1b7208 */ /* 0x000fe20000800000 */
[----:B0-----:R-:W-:Y:S01]  /*1780*/  FFMA R16, R10, R8, R19 ;  /* 0x000000080a107223 */ /* 0x001fe20000000013 */
[----:B------:R-:W-:Y:S01]  /*1790*/  FMUL R14, R17, 0.25 ;  /* 0x3e800000110e7820 */ /* 0x000fe20000400000 */
[----:B------:R-:W-:Y:S02]  /*17a0*/  FMUL R35, R12, 0.25 ;  /* 0x3e8000000c237820 */ /* 0x000fe40000400000 */
[----:B------:R-:W-:Y:S01]  /*17b0*/  @!P2 FMUL R27, R27, 16777216 ;  /* 0x4b8000001b1ba820 */ /* 0x000fe20000400000 */
[----:B------:R-:W-:Y:S01]  /*17c0*/  FADD R8, R9, -R16 ;  /* 0x8000001009087221 */ /* 0x000fe20000000000 */
[----:B------:R-:W-:Y:S02]  /*17d0*/  FSEL R29, R14, R17, P1 ;  /* 0x000000110e1d7208 */ /* 0x000fe40000800000 */
[----:B------:R-:W-:Y:S01]  /*17e0*/  FSEL R28, R35, R12, P1 ;  /* 0x0000000c231c7208 */ /* 0x000fe20000800000 */
[----:B------:R-:W-:Y:S01]  /*17f0*/  FFMA R26, R10, R27, R18 ;  /* 0x0000001b0a1a7223 */ /* 0x000fe20000000012 */
[----:B------:R-:W-:Y:S01]  /*1800*/  @!P0 FFMA R24, R21, R8, R24 ;  /* 0x0000000815188223 */ /* 0x000fe20000000018 */
[----:B------:R-:W-:Y:S01]  /*1810*/  FADD R8, R31, R31 ;  /* 0x0000001f1f087221 */ /* 0x000fe20000000000 */
[----:B------:R-:W-:Y:S01]  /*1820*/  @!P2 FMUL R29, R29, 16777216 ;  /* 0x4b8000001d1da820 */ /* 0x000fe20000400000 */
[----:B------:R-:W-:Y:S01]  /*1830*/  FADD R21, R11, -R26 ;  /* 0x8000001a0b157221 */ /* 0x000fe20000000000 */
[----:B------:R-:W-:-:S02]  /*1840*/  @!P2 FMUL R28, R28, 16777216 ;  /* 0x4b8000001c1ca820 */ /* 0x000fc40000400000 */
[----:B------:R-:W-:Y:S01]  /*1850*/  FSETP.GEU.AND P2, PT, |R8|, 1.175494350822287508e-38, PT ;  /* 0x008000000800780b */ /* 0x000fe20003f4e200 */
[----:B------:R-:W-:Y:S01]  /*1860*/  @!P0 FFMA R23, R20, R21, R23 ;  /* 0x0000001514178223 */ /* 0x000fe20000000017 */
[C---:B------:R-:W-:Y:S01]  /*1870*/  FMUL R21, R8.reuse, 0.25 ;  /* 0x3e80000008157820 */ /* 0x040fe20000400000 */
[----:B------:R-:W-:-:S04]  /*1880*/  FSETP.GT.AND P1, PT, |R8|, 8.50705917302346158658e+37, PT ;  /* 0x7e8000000800780b */ /* 0x000fc80003f24200 */
[----:B------:R-:W-:-:S06]  /*1890*/  FSEL R21, R21, R8, P1 ;  /* 0x0000000815157208 */ /* 0x000fcc0000800000 */
[----:B------:R-:W-:Y:S01]  /*18a0*/  @!P2 FMUL R21, R21, 16777216 ;  /* 0x4b8000001515a820 */ /* 0x000fe20000400000 */
[----:B------:R-:W-:-:S05]  /*18b0*/  FMUL R20, R31, 0.25 ;  /* 0x3e8000001f147820 */ /* 0x000fca0000400000 */
[----:B------:R-:W0:Y:S01]  /*18c0*/  MUFU.RCP R21, R21 ;  /* 0x0000001500157308 */ /* 0x000e220000001000 */
[----:B------:R-:W-:Y:S02]  /*18d0*/  @!P0 MOV R19, R16 ;  /* 0x0000001000138202 */ /* 0x000fe40000000f00 */
[----:B------:R-:W-:-:S05]  /*18e0*/  FSEL R16, R20, R31, P1 ;  /* 0x0000001f14107208 */ /* 0x000fca0000800000 */
[----:B------:R-:W-:Y:S01]  /*18f0*/  @!P2 FMUL R16, R16, 16777216 ;  /* 0x4b8000001010a820 */ /* 0x000fe20000400000 */
[----:B------:R-:W-:Y:S02]  /*1900*/  @!P0 MOV R18, R26 ;  /* 0x0000001a00128202 */ /* 0x000fe40000000f00 */
[----:B------:R-:W-:Y:S01]  /*1910*/  FSETP.NEU.AND P1, PT, R8, RZ, PT ;  /* 0x000000ff0800720b */ /* 0x000fe20003f2d000 */
[----:B0-----:R-:W-:Y:S02]  /*1920*/  FMUL R16, R21, R16 ;  /* 0x0000001015107220 */ /* 0x001fe40000400000 */
[----:B------:R-:W-:-:S03]  /*1930*/  FADD R18, -R19, R18 ;  /* 0x0000001213127221 */ /* 0x000fc60000000100 */
[----:B------:R-:W-:Y:S01]  /*1940*/  FSEL R26, R16, RZ, P1 ;  /* 0x000000ff101a7208 */ /* 0x000fe20000800000 */
[----:B------:R-:W-:Y:S01]  /*1950*/  FADD R16, R8, R31 ;  /* 0x0000001f08107221 */ /* 0x000fe20000000000 */
[----:B------:R-:W-:Y:S01]  /*1960*/  FADD R23, R24, R23 ;  /* 0x0000001718177221 */ /* 0x000fe20000000000 */
[----:B------:R-:W-:-:S03]  /*1970*/  FMUL R24, R18, R18 ;  /* 0x0000001212187220 */ /* 0x000fc60000400000 */
[----:B------:R-:W-:Y:S01]  /*1980*/  FSETP.GEU.AND P3, PT, |R16|, 1.175494350822287508e-38, PT ;  /* 0x008000001000780b */ /* 0x000fe20003f6e200 */
[----:B------:R-:W-:Y:S01]  /*1990*/  FFMA R21, R18, R26, R19 ;  /* 0x0000001a12157223 */ /* 0x000fe20000000013 */
[----:B------:R-:W-:Y:S01]  /*19a0*/  FMUL R24, R24, R31 ;  /* 0x0000001f18187220 */ /* 0x000fe20000400000 */
[C---:B------:R-:W-:Y:S01]  /*19b0*/  FMUL R19, R16.reuse, 0.25 ;  /* 0x3e80000010137820 */ /* 0x040fe20000400000 */
[C---:B------:R-:W-:Y:S01]  /*19c0*/  FADD R18, R16.reuse, R31 ;  /* 0x0000001f10127221 */ /* 0x040fe20000000000 */
[----:B------:R-:W-:Y:S01]  /*19d0*/  FSETP.GT.AND P1, PT, |R16|, 8.50705917302346158658e+37, PT ;  /* 0x7e8000001000780b */ /* 0x000fe20003f24200 */
[----:B------:R-:W-:-:S03]  /*19e0*/  FFMA R23, R26, R24, R23 ;  /* 0x000000181a177223 */ /* 0x000fc60000000017 */
[----:B------:R-:W-:Y:S02]  /*19f0*/  FSEL R24, R19, R16, P1 ;  /* 0x0000001013187208 */ /* 0x000fe40000800000 */
[C---:B------:R-:W-:Y:S01]  /*1a00*/  FSETP.GEU.AND P4, PT, |R18|.reuse, 1.175494350822287508e-38, PT ;  /* 0x008000001200780b */ /* 0x040fe20003f8e200 */
[C---:B------:R-:W-:Y:S01]  /*1a10*/  FMUL R19, R18.reuse, 0.25 ;  /* 0x3e80000012137820 */ /* 0x040fe20000400000 */
[----:B------:R-:W-:Y:S01]  /*1a20*/  FSETP.GT.AND P2, PT, |R18|, 8.50705917302346158658e+37, PT ;  /* 0x7e8000001200780b */ /* 0x000fe20003f44200 */
[----:B------:R-:W-:-:S03]  /*1a30*/  @!P3 FMUL R24, R24, 16777216 ;  /* 0x4b8000001818b820 */ /* 0x000fc60000400000 */
[----:B------:R-:W-:-:S03]  /*1a40*/  FSEL R26, R19, R18, P2 ;  /* 0x00000012131a7208 */ /* 0x000fc60001000000 */
[----:B------:R-:W0:Y:S04]  /*1a50*/  MUFU.RCP R24, R24 ;  /* 0x0000001800187308 */ /* 0x000e280000001000 */
[----:B------:R-:W-:Y:S01]  /*1a60*/  @!P4 FMUL R26, R26, 16777216 ;  /* 0x4b8000001a1ac820 */ /* 0x000fe20000400000 */
[----:B------:R-:W-:Y:S01]  /*1a70*/  FFMA R14, R10, R29, R4 ;  /* 0x0000001d0a0e7223 */ /* 0x000fe20000000004 */
[----:B------:R-:W-:-:S04]  /*1a80*/  FSEL R27, R20, R31, P1 ;  /* 0x0000001f141b7208 */ /* 0x000fc80000800000 */
[----:B------:R-:W1:Y:S01]  /*1a90*/  MUFU.RCP R26, R26 ;  /* 0x0000001a001a7308 */ /* 0x000e620000001000 */
[----:B------:R-:W-:Y:S01]  /*1aa0*/  @!P3 FMUL R27, R27, 16777216 ;  /* 0x4b8000001b1bb820 */ /* 0x000fe20000400000 */
[----:B------:R-:W-:Y:S01]  /*1ab0*/  @!P0 MOV R4, R14 ;  /* 0x0000000e00048202 */ /* 0x000fe20000000f00 */
[----:B------:R-:W-:Y:S01]  /*1ac0*/  FADD R14, R13, -R14 ;  /* 0x8000000e0d0e7221 */ /* 0x000fe20000000000 */
[----:B------:R-:W-:Y:S01]  /*1ad0*/  FSEL R31, R20, R31, P2 ;  /* 0x0000001f141f7208 */ /* 0x000fe20001000000 */
[----:B0-----:R-:W-:Y:S01]  /*1ae0*/  FMUL R27, R24, R27 ;  /* 0x0000001b181b7220 */ /* 0x001fe20000400000 */
[----:B------:R-:W-:Y:S01]  /*1af0*/  FSETP.NEU.AND P1, PT, R16, RZ, PT ;  /* 0x000000ff1000720b */ /* 0x000fe20003f2d000 */
[----:B------:R-:W-:Y:S01]  /*1b00*/  @!P0 FFMA R22, R17, R14, R22 ;  /* 0x0000000e11168223 */ /* 0x000fe20000000016 */
[----:B------:R-:W-:Y:S01]  /*1b10*/  FADD R14, R18, R18 ;  /* 0x00000012120e7221 */ /* 0x000fe20000000000 */
[----:B------:R-:W-:Y:S01]  /*1b20*/  FFMA R10, R10, R28, R25 ;  /* 0x0000001c0a0a7223 */ /* 0x000fe20000000019 */
[----:B------:R-:W-:Y:S01]  /*1b30*/  @!P4 FMUL R31, R31, 16777216 ;  /* 0x4b8000001f1fc820 */ /* 0x000fe20000400000 */
[----:B------:R-:W-:Y:S01]  /*1b40*/  FSEL R24, R27, RZ, P1 ;  /* 0x000000ff1b187208 */ /* 0x000fe20000800000 */
[----:B------:R-:W-:Y:S01]  /*1b50*/  FADD R4, -R21, R4 ;  /* 0x0000000415047221 */ /* 0x000fe20000000100 */
[----:B------:R-:W-:Y:S01]  /*1b60*/  FSETP.GEU.AND P3, PT, |R14|, 1.175494350822287508e-38, PT ;  /* 0x008000000e00780b */ /* 0x000fe20003f6e200 */
[----:B-1----:R-:W-:Y:S01]  /*1b70*/  FMUL R20, R26, R31 ;  /* 0x0000001f1a147220 */ /* 0x002fe20000400000 */
[----:B------:R-:W-:Y:S01]  /*1b80*/  FSETP.NEU.AND P2, PT, R18, RZ, PT ;  /* 0x000000ff1200720b */ /* 0x000fe20003f4d000 */
[C---:B------:R-:W-:Y:S01]  /*1b90*/  FMUL R27, R4.reuse, R4 ;  /* 0x00000004041b7220 */ /* 0x040fe20000400000 */
[----:B------:R-:W-:Y:S01]  /*1ba0*/  @!P0 MOV R25, R10 ;  /* 0x0000000a00198202 */ /* 0x000fe20000000f00 */
[----:B------:R-:W-:Y:S01]  /*1bb0*/  FFMA R21, R4, R24, R21 ;  /* 0x0000001804157223 */ /* 0x000fe20000000015 */
[C---:B------:R-:W-:Y:S01]  /*1bc0*/  FMUL R17, R14.reuse, 0.25 ;  /* 0x3e8000000e117820 */ /* 0x040fe20000400000 */
[----:B------:R-:W-:Y:S01]  /*1bd0*/  FSETP.GT.AND P1, PT, |R14|, 8.50705917302346158658e+37, PT ;  /* 0x7e8000000e00780b */ /* 0x000fe20003f24200 */
[----:B------:R-:W-:Y:S01]  /*1be0*/  FMUL R27, R8, R27 ;  /* 0x0000001b081b7220 */ /* 0x000fe20000400000 */
[----:B------:R-:W-:Y:S01]  /*1bf0*/  FSEL R20, R20, RZ, P2 ;  /* 0x000000ff14147208 */ /* 0x000fe20001000000 */
[----:B------:R-:W-:Y:S01]  /*1c00*/  FADD R23, R23, R22 ;  /* 0x0000001617177221 */ /* 0x000fe20000000000 */
[----:B------:R-:W-:Y:S01]  /*1c10*/  FADD R8, -R21, R25 ;  /* 0x0000001915087221 */ /* 0x000fe20000000100 */
[----:B------:R-:W-:-:S03]  /*1c20*/  FSEL R22, R17, R14, P1 ;  /* 0x0000000e11167208 */ /* 0x000fc60000800000 */
[----:B------:R-:W-:Y:S02]  /*1c30*/  FFMA R4, R8, R20, R21 ;  /* 0x0000001408047223 */ /* 0x000fe40000000015 */
[----:B------:R-:W-:Y:S01]  /*1c40*/  @!P3 FMUL R22, R22, 16777216 ;  /* 0x4b8000001616b820 */ /* 0x000fe20000400000 */
[----:B------:R-:W-:Y:S01]  /*1c50*/  FADD R10, R15, -R10 ;  /* 0x8000000a0f0a7221 */ /* 0x000fe20000000000 */
[----:B------:R-:W-:Y:S02]  /*1c60*/  FFMA R24, R24, R27, R23 ;  /* 0x0000001b18187223 */ /* 0x000fe40000000017 */
[----:B------:R-:W0:Y:S01]  /*1c70*/  SHFL.BFLY PT, R23, R4, 0x10, 0x1f ;  /* 0x0e001f0004177f89 */ /* 0x000e2200000e0000 */
[----:B------:R-:W-:Y:S01]  /*1c80*/  @!P0 FFMA R5, R12, R10, R5 ;  /* 0x0000000a0c058223 */ /* 0x000fe20000000005 */
[----:B------:R-:W-:Y:S01]  /*1c90*/  FMUL R21, R8, R8 ;  /* 0x0000000808157220 */ /* 0x000fe20000400000 */
[----:B------:R-:W1:Y:S02]  /*1ca0*/  MUFU.RCP R22, R22 ;  /* 0x0000001600167308 */ /* 0x000e640000001000 */
[----:B------:R-:W-:Y:S01]  /*1cb0*/  FADD R5, R24, R5 ;  /* 0x0000000518057221 */ /* 0x000fe20000000000 */
[----:B------:R-:W-:Y:S01]  /*1cc0*/  FMUL R21, R16, R21 ;  /* 0x0000001510157220 */ /* 0x000fe20000400000 */
[----:B------:R-:W-:-:S03]  /*1cd0*/  FSEL R19, R19, R18, P1 ;  /* 0x0000001213137208 */ /* 0x000fc60000800000 */
[----:B------:R-:W-:Y:S01]  /*1ce0*/  FFMA R21, R20, R21, R5 ;  /* 0x0000001514157223 */ /* 0x000fe20000000005 */
[----:B------:R-:W-:Y:S01]  /*1cf0*/  FADD R5, R14, R14 ;  /* 0x0000000e0e057221 */ /* 0x000fe20000000000 */
[----:B------:R-:W-:-:S03]  /*1d00*/  @!P3 FMUL R19, R19, 16777216 ;  /* 0x4b8000001313b820 */ /* 0x000fc60000400000 */
[----:B------:R-:W2:Y:S01]  /*1d10*/  SHFL.BFLY PT, R10, R21, 0x10, 0x1f ;  /* 0x0e001f00150a7f89 */ /* 0x000ea200000e0000 */
[C---:B------:R-:W-:Y:S01]  /*1d20*/  FSETP.GEU.AND P3, PT, |R5|.reuse, 1.175494350822287508e-38, PT ;  /* 0x008000000500780b */ /* 0x040fe20003f6e200 */
[----:B-1----:R-:W-:Y:S01]  /*1d30*/  FMUL R19, R22, R19 ;  /* 0x0000001316137220 */ /* 0x002fe20000400000 */
[----:B------:R-:W-:Y:S01]  /*1d40*/  FSETP.NEU.AND P2, PT, R14, RZ, PT ;  /* 0x000000ff0e00720b */ /* 0x000fe20003f4d000 */
[C---:B------:R-:W-:Y:S01]  /*1d50*/  FMUL R8, R5.reuse, 0.25 ;  /* 0x3e80000005087820 */ /* 0x040fe20000400000 */
[----:B------:R-:W-:Y:S02]  /*1d60*/  FSETP.GT.AND P1, PT, |R5|, 8.50705917302346158658e+37, PT ;  /* 0x7e8000000500780b */ /* 0x000fe40003f24200 */
[----:B------:R-:W-:Y:S01]  /*1d70*/  FSEL R19, R19, RZ, P2 ;  /* 0x000000ff13137208 */ /* 0x000fe20001000000 */
[----:B0-----:R-:W-:Y:S01]  /*1d80*/  FADD R23, -R4, R23 ;  /* 0x0000001704177221 */ /* 0x001fe20000000100 */
[----:B------:R-:W-:-:S03]  /*1d90*/  FSEL R16, R8, R5, P1 ;  /* 0x0000000508107208 */ /* 0x000fc60000800000 */
[----:B------:R-:W-:Y:S02]  /*1da0*/  FFMA R4, R23, R19, R4 ;  /* 0x0000001317047223 */ /* 0x000fe40000000004 */
[----:B------:R-:W-:-:S03]  /*1db0*/  @!P3 FMUL R16, R16, 16777216 ;  /* 0x4b8000001010b820 */ /* 0x000fc60000400000 */
[----:B------:R-:W0:Y:S01]  /*1dc0*/  SHFL.BFLY PT, R25, R4, 0x8, 0x1f ;  /* 0x0d001f0004197f89 */ /* 0x000e2200000e0000 */
[----:B------:R-:W-:Y:S02]  /*1dd0*/  FMUL R23, R23, R23 ;  /* 0x0000001717177220 */ /* 0x000fe40000400000 */
[----:B------:R-:W1:Y:S02]  /*1de0*/  MUFU.RCP R16, R16 ;  /* 0x0000001000107308 */ /* 0x000e640000001000 */
[----:B------:R-:W-:Y:S01]  /*1df0*/  FMUL R23, R18, R23 ;  /* 0x0000001712177220 */ /* 0x000fe20000400000 */
[----:B--2---:R-:W-:Y:S01]  /*1e00*/  FADD R10, R21, R10 ;  /* 0x0000000a150a7221 */ /* 0x004fe20000000000 */
[----:B------:R-:W-:-:S03]  /*1e10*/  FSEL R17, R17, R14, P1 ;  /* 0x0000000e11117208 */ /* 0x000fc60000800000 */
[----:B------:R-:W-:Y:S01]  /*1e20*/  FFMA R23, R19, R23, R10 ;  /* 0x0000001713177223 */ /* 0x000fe2000000000a */
[----:B------:R-:W-:Y:S01]  /*1e30*/  FADD R10, R5, R5 ;  /* 0x00000005050a7221 */ /* 0x000fe20000000000 */
[----:B------:R-:W-:Y:S01]  /*1e40*/  @!P3 FMUL R17, R17, 16777216 ;  /* 0x4b8000001111b820 */ /* 0x000fe20000400000 */
[----:B------:R-:W-:-:S03]  /*1e50*/  FSETP.NEU.AND P2, PT, R5, RZ, PT ;  /* 0x000000ff0500720b */ /* 0x000fc60003f4d000 */
[----:B------:R-:W-:Y:S01]  /*1e60*/  FSETP.GEU.AND P3, PT, |R10|, 1.175494350822287508e-38, PT ;  /* 0x008000000a00780b */ /* 0x000fe20003f6e200 */
[----:B-1----:R-:W-:Y:S01]  /*1e70*/  FMUL R18, R16, R17 ;  /* 0x0000001110127220 */ /* 0x002fe20000400000 */
[C---:B------:R-:W-:Y:S01]  /*1e80*/  FMUL R17, R10.reuse, 0.25 ;  /* 0x3e8000000a117820 */ /* 0x040fe20000400000 */
[----:B------:R-:W-:-:S03]  /*1e90*/  FSETP.GT.AND P1, PT, |R10|, 8.50705917302346158658e+37, PT ;  /* 0x7e8000000a00780b */ /* 0x000fc60003f24200 */
[----:B------:R-:W-:Y:S01]  /*1ea0*/  FSEL R18, R18, RZ, P2 ;  /* 0x000000ff12127208 */ /* 0x000fe20001000000 */
[----:B0-----:R-:W-:Y:S01]  /*1eb0*/  FADD R25, -R4, R25 ;  /* 0x0000001904197221 */ /* 0x001fe20000000100 */
[----:B------:R-:W-:Y:S01]  /*1ec0*/  FSEL R16, R17, R10, P1 ;  /* 0x0000000a11107208 */ /* 0x000fe20000800000 */
[----:B------:R-:W0:Y:S02]  /*1ed0*/  SHFL.BFLY PT, R12, R23, 0x8, 0x1f ;  /* 0x0d001f00170c7f89 */ /* 0x000e2400000e0000 */
[----:B------:R-:W-:Y:S02]  /*1ee0*/  FFMA R4, R25, R18, R4 ;  /* 0x0000001219047223 */ /* 0x000fe40000000004 */
[----:B------:R-:W-:-:S03]  /*1ef0*/  @!P3 FMUL R16, R16, 16777216 ;  /* 0x4b8000001010b820 */ /* 0x000fc60000400000 */
[----:B------:R-:W1:Y:S03]  /*1f00*/  SHFL.BFLY PT, R21, R4, 0x4, 0x1f ;  /* 0x0c801f0004157f89 */ /* 0x000e6600000e0000 */
[----:B------:R-:W2:Y:S01]  /*1f10*/  MUFU.RCP R16, R16 ;  /* 0x0000001000107308 */ /* 0x000ea20000001000 */
[----:B------:R-:W-:Y:S01]  /*1f20*/  FSEL R19, R8, R5, P1 ;  /* 0x0000000508137208 */ /* 0x000fe20000800000 */
[----:B------:R-:W-:-:S04]  /*1f30*/  FMUL R25, R25, R25 ;  /* 0x0000001919197220 */ /* 0x000fc80000400000 */
[----:B------:R-:W-:Y:S01]  /*1f40*/  @!P3 FMUL R19, R19, 16777216 ;  /* 0x4b8000001313b820 */ /* 0x000fe20000400000 */
[----:B------:R-:W-:Y:S01]  /*1f50*/  FMUL R25, R14, R25 ;  /* 0x000000190e197220 */ /* 0x000fe20000400000 */
[----:B------:R-:W-:Y:S02]  /*1f60*/  FSETP.NEU.AND P2, PT, R10, RZ, PT ;  /* 0x000000ff0a00720b */ /* 0x000fe40003f4d000 */
[----:B--2---:R-:W-:Y:S01]  /*1f70*/  FMUL R14, R16, R19 ;  /* 0x00000013100e7220 */ /* 0x004fe20000400000 */
[----:B0-----:R-:W-:Y:S01]  /*1f80*/  FADD R23, R23, R12 ;  /* 0x0000000c17177221 */ /* 0x001fe20000000000 */
[----:B------:R-:W-:-:S03]  /*1f90*/  FADD R12, R10, R10 ;  /* 0x0000000a0a0c7221 */ /* 0x000fc60000000000 */
[----:B------:R-:W-:Y:S01]  /*1fa0*/  FSEL R14, R14, RZ, P2 ;  /* 0x000000ff0e0e7208 */ /* 0x000fe20001000000 */
[----:B------:R-:W-:Y:S01]  /*1fb0*/  FFMA R23, R18, R25, R23 ;  /* 0x0000001912177223 */ /* 0x000fe20000000017 */
[----:B-1----:R-:W-:Y:S01]  /*1fc0*/  FADD R21, -R4, R21 ;  /* 0x0000001504157221 */ /* 0x002fe20000000100 */
[C---:B------:R-:W-:Y:S01]  /*1fd0*/  FSETP.GEU.AND P3, PT, |R12|.reuse, 1.175494350822287508e-38, PT ;  /* 0x008000000c00780b */ /* 0x040fe20003f6e200 */
[C---:B------:R-:W-:Y:S02]  /*1fe0*/  FMUL R19, R12.reuse, 0.25 ;  /* 0x3e8000000c137820 */ /* 0x040fe40000400000 */
[C---:B------:R-:W-:Y:S01]  /*1ff0*/  FFMA R4, R21.reuse, R14, R4 ;  /* 0x0000000e15047223 */ /* 0x040fe20000000004 */
[----:B------:R-:W0:Y:S01]  /*2000*/  SHFL.BFLY PT, R8, R23, 0x4, 0x1f ;  /* 0x0c801f0017087f89 */ /* 0x000e2200000e0000 */
[----:B------:R-:W-:Y:S01]  /*2010*/  FSETP.GT.AND P1, PT, |R12|, 8.50705917302346158658e+37, PT ;  /* 0x7e8000000c00780b */ /* 0x000fe20003f24200 */
[----:B------:R-:W-:Y:S02]  /*2020*/  FMUL R16, R21, R21 ;  /* 0x0000001515107220 */ /* 0x000fe40000400000 */
[----:B------:R-:W1:Y:S01]  /*2030*/  SHFL.BFLY PT, R21, R4, 0x2, 0x1f ;  /* 0x0c401f0004157f89 */ /* 0x000e6200000e0000 */
[----:B------:R-:W-:-:S03]  /*2040*/  FSEL R18, R19, R12, P1 ;  /* 0x0000000c13127208 */ /* 0x000fc60000800000 */
[----:B------:R-:W-:Y:S02]  /*2050*/  STS [R32], R9 ;  /* 0x0000000920007388 */ /* 0x000fe40000000800 */
[----:B------:R-:W-:Y:S02]  /*2060*/  @!P3 FMUL R18, R18, 16777216 ;  /* 0x4b8000001212b820 */ /* 0x000fe40000400000 */
[----:B------:R-:W-:Y:S04]  /*2070*/  STS [R32+0x800], R11 ;  /* 0x0008000b20007388 */ /* 0x000fe80000000800 */
[----:B------:R-:W-:Y:S04]  /*2080*/  STS [R32+0x1000], R13 ;  /* 0x0010000d20007388 */ /* 0x000fe80000000800 */
[----:B------:R-:W-:Y:S01]  /*2090*/  STS [R32+0x1800], R15 ;  /* 0x0018000f20007388 */ /* 0x000fe20000000800 */
[----:B------:R-:W2:Y:S01]  /*20a0*/  MUFU.RCP R18, R18 ;  /* 0x0000001200127308 */ /* 0x000ea20000001000 */
[----:B------:R-:W-:Y:S01]  /*20b0*/  FMUL R16, R5, R16 ;  /* 0x0000001005107220 */ /* 0x000fe20000400000 */
[----:B------:R-:W-:Y:S01]  /*20c0*/  FSEL R5, R17, R10, P1 ;  /* 0x0000000a11057208 */ /* 0x000fe20000800000 */
[----:B0-----:R-:W-:Y:S01]  /*20d0*/  FADD R23, R23, R8 ;  /* 0x0000000817177221 */ /* 0x001fe20000000000 */
[----:B------:R-:W-:-:S03]  /*20e0*/  LEA R8, R33, UR4, 0x3 ;  /* 0x0000000421087c11 */ /* 0x000fc6000f8e18ff */
[----:B------:R-:W-:Y:S01]  /*20f0*/  @!P3 FMUL R5, R5, 16777216 ;  /* 0x4b8000000505b820 */ /* 0x000fe20000400000 */
[----:B-1----:R-:W-:Y:S01]  /*2100*/  FADD R21, -R4, R21 ;  /* 0x0000001504157221 */ /* 0x002fe20000000100 */
[----:B------:R-:W-:Y:S02]  /*2110*/  IMAD R33, R33, -0x4, R8 ;  /* 0xfffffffc21217824 */ /* 0x000fe400078e0208 */
[----:B------:R-:W-:Y:S01]  /*2120*/  FFMA R14, R14, R16, R23 ;  /* 0x000000100e0e7223 */ /* 0x000fe20000000017 */
[----:B------:R-:W-:Y:S01]  /*2130*/  BAR.SYNC.DEFER_BLOCKING 0x0 ;  /* 0x0000000000007b1d */ /* 0x000fe20000010000 */
[----:B------:R-:W-:Y:S01]  /*2140*/  FSETP.NEU.AND P1, PT, R12, RZ, PT ;  /* 0x000000ff0c00720b */ /* 0x000fe20003f2d000 */
[----:B------:R-:W-:Y:S01]  /*2150*/  FMUL R23, R21, R21 ;  /* 0x0000001515177220 */ /* 0x000fe20000400000 */
[----:B--2---:R-:W-:-:S03]  /*2160*/  FMUL R8, R18, R5 ;  /* 0x0000000512087220 */ /* 0x004fc60000400000 */
[----:B------:R-:W-:Y:S01]  /*2170*/  FMUL R23, R10, R23 ;  /* 0x000000170a177220 */ /* 0x000fe20000400000 */
[----:B------:R-:W0:Y:S01]  /*2180*/  SHFL.BFLY PT, R17, R14, 0x2, 0x1f ;  /* 0x0c401f000e117f89 */ /* 0x000e2200000e0000 */
[----:B------:R-:W-:Y:S01]  /*2190*/  FSEL R16, R8, RZ, P1 ;  /* 0x000000ff08107208 */ /* 0x000fe20000800000 */
[----:B------:R-:W-:Y:S02]  /*21a0*/  FADD R5, R12, R12 ;  /* 0x0000000c0c057221 */ /* 0x000fe40000000000 */
[----:B------:R-:W1:Y:S03]  /*21b0*/  LDS.128 R8, [R33] ;  /* 0x0000000021087984 */ /* 0x000e660000000c00 */
[----:B------:R-:W-:Y:S01]  /*21c0*/  FSETP.GEU.AND P2, PT, |R5|, 1.175494350822287508e-38, PT ;  /* 0x008000000500780b */ /* 0x000fe20003f4e200 */
[----:B------:R-:W-:Y:S01]  /*21d0*/  FFMA R4, R21, R16, R4 ;  /* 0x0000001015047223 */ /* 0x000fe20000000004 */
[C---:B------:R-:W-:Y:S01]  /*21e0*/  FMUL R18, R5.reuse, 0.25 ;  /* 0x3e80000005127820 */ /* 0x040fe20000400000 */
[----:B------:R-:W-:Y:S01]  /*21f0*/  FSETP.GT.AND P1, PT, |R5|, 8.50705917302346158658e+37, PT ;  /* 0x7e8000000500780b */ /* 0x000fe20003f24200 */
[----:B------:R-:W2:Y:S01]  /*2200*/  S2R R30, SR_TID.X ;  /* 0x00000000001e7919 */ /* 0x000ea20000002100 */
[----:B0-----:R-:W-:-:S02]  /*2210*/  FADD R17, R14, R17 ;  /* 0x000000110e117221 */ /* 0x001fc40000000000 */
[----:B------:R-:W-:Y:S01]  /*2220*/  FSEL R18, R18, R5, P1 ;  /* 0x0000000512127208 */ /* 0x000fe20000800000 */
[----:B------:R-:W0:Y:S01]  /*2230*/  SHFL.BFLY PT, R13, R4, 0x1, 0x1f ;  /* 0x0c201f00040d7f89 */ /* 0x000e2200000e0000 */
[----:B------:R-:W-:-:S04]  /*2240*/  FFMA R17, R16, R23, R17 ;  /* 0x0000001710117223 */ /* 0x000fc80000000011 */
[----:B------:R-:W-:Y:S01]  /*2250*/  @!P2 FMUL R18, R18, 16777216 ;  /* 0x4b8000001212a820 */ /* 0x000fe20000400000 */
[----:B------:R-:W3:Y:S05]  /*2260*/  SHFL.BFLY PT, R14, R17, 0x1, 0x1f ;  /* 0x0c201f00110e7f89 */ /* 0x000eea00000e0000 */
[----:B------:R-:W4:Y:S01]  /*2270*/  MUFU.RCP R18, R18 ;  /* 0x0000001200127308 */ /* 0x000f220000001000 */
[----:B------:R-:W-:-:S05]  /*2280*/  FSEL R19, R19, R12, P1 ;  /* 0x0000000c13137208 */ /* 0x000fca0000800000 */
[----:B------:R-:W-:Y:S01]  /*2290*/  @!P2 FMUL R19, R19, 16777216 ;  /* 0x4b8000001313a820 */ /* 0x000fe20000400000 */
[----:B------:R-:W-:Y:S01]  /*22a0*/  FSETP.NEU.AND P1, PT, R5, RZ, PT ;  /* 0x000000ff0500720b */ /* 0x000fe20003f2d000 */
[----:B-1----:R-:W-:Y:S01]  /*22b0*/  @!P0 STG.E.128 desc[UR6][R6.64+0x6000], R8 ;  /* 0x0060000806008986 */ /* 0x002fe2000c101d06 */
[----:B0-----:R-:W-:Y:S01]  /*22c0*/  FADD R13, -R4, R13 ;  /* 0x0000000d040d7221 */ /* 0x001fe20000000100 */
[----:B----4-:R-:W-:Y:S01]  /*22d0*/  FMUL R19, R18, R19 ;  /* 0x0000001312137220 */ /* 0x010fe20000400000 */
[----:B------:R-:W-:Y:S01]  /*22e0*/  BAR.SYNC.DEFER_BLOCKING 0x0 ;  /* 0x0000000000007b1d */ /* 0x000fe20000010000 */
[----:B--2---:R-:W-:Y:S01]  /*22f0*/  LOP3.LUT P2, RZ, R30, 0x1f, RZ, 0xc0, !PT ;  /* 0x0000001f1eff7812 */ /* 0x004fe2000784c0ff */
[----:B------:R-:W-:Y:S02]  /*2300*/  FMUL R15, R13, R13 ;  /* 0x0000000d0d0f7220 */ /* 0x000fe40000400000 */
[----:B------:R-:W-:Y:S01]  /*2310*/  FSEL R19, R19, RZ, P1 ;  /* 0x000000ff13137208 */ /* 0x000fe20000800000 */
[----:B---3--:R-:W-:Y:S01]  /*2320*/  FADD R14, R17, R14 ;  /* 0x0000000e110e7221 */ /* 0x008fe20000000000 */
[----:B------:R-:W-:Y:S01]  /*2330*/  SHF.R.U32.HI R16, RZ, 0x3, R30 ;  /* 0x00000003ff107819 */ /* 0x000fe2000001161e */
[----:B------:R-:W-:-:S02]  /*2340*/  FMUL R15, R12, R15 ;  /* 0x0000000f0c0f7220 */ /* 0x000fc40000400000 */
[----:B------:R-:W-:Y:S01]  /*2350*/  FFMA R17, R13, R19, R4 ;  /* 0x000000130d117223 */ /* 0x000fe20000000004 */
[----:B------:R-:W-:Y:S01]  /*2360*/  LOP3.LUT R16, R16, 0x3c, RZ, 0xc0, !PT ;  /* 0x0000003c10107812 */ /* 0x000fe200078ec0ff */
[----:B------:R-:W-:Y:S01]  /*2370*/  FFMA R15, R19, R15, R14 ;  /* 0x0000000f130f7223 */ /* 0x000fe2000000000e */
[----:B------:R-:W-:-:S03]  /*2380*/  ISETP.GE.AND P3, PT, R30, 0x10, PT ;  /* 0x000000101e00780c */ /* 0x000fc60003f66270 */
[----:B------:R-:W-:Y:S04]  /*2390*/  @!P2 STS [R16+UR4+0x80], R5 ;  /* 0x000080051000a988 */ /* 0x000fe80008000804 */
[----:B------:R-:W-:Y:S04]  /*23a0*/  @!P2 STS [R16+UR4], R17 ;  /* 0x000000111000a988 */ /* 0x000fe80008000804 */
[----:B------:R-:W-:Y:S01]  /*23b0*/  @!P2 STS [R16+UR4+0x40], R15 ;  /* 0x0000400f1000a988 */ /* 0x000fe20008000804 */
[----:B------:R-:W-:Y:S06]  /*23c0*/  BAR.SYNC.DEFER_BLOCKING 0x0 ;  /* 0x0000000000007b1d */ /* 0x000fec0000010000 */
[----:B------:R-:W0:Y:S04]  /*23d0*/  @!P3 LDS R2, [R37+UR4+0x80] ;  /* 0x000080042502b984 */ /* 0x000e280008000800 */
[----:B------:R-:W1:Y:S04]  /*23e0*/  @!P3 LDS R3, [R37+UR4] ;  /* 0x000000042503b984 */ /* 0x000e680008000800 */
[----:B------:R-:W-:Y:S04]  /*23f0*/  @!P3 LDS R34, [R37+UR4+0x40] ;  /* 0x000040042522b984 */ /* 0x000fe80008000800 */
[----:B0-----:R-:W0:Y:S04]  /*2400*/  SHFL.BFLY PT, R13, R2, 0x8, 0x1f ;  /* 0x0d001f00020d7f89 */ /* 0x001e2800000e0000 */
[----:B-1----:R-:W-:Y:S01]  /*2410*/  SHFL.BFLY PT, R6, R3, 0x8, 0x1f ;  /* 0x0d001f0003067f89 */ /* 0x002fe200000e0000 */
[----:B0-----:R-:W-:-:S05]  /*2420*/  FADD R12, R2, R13 ;  /* 0x0000000d020c7221 */ /* 0x001fca0000000000 */
[C---:B------:R-:W-:Y:S01]  /*2430*/  FSETP.GEU.AND P2, PT, |R12|.reuse, 1.175494350822287508e-38, PT ;  /* 0x008000000c00780b */ /* 0x040fe20003f4e200 */
[C---:B------:R-:W-:Y:S01]  /*2440*/  FMUL R7, R12.reuse, 0.25 ;  /* 0x3e8000000c077820 */ /* 0x040fe20000400000 */
[----:B------:R-:W-:Y:S01]  /*2450*/  FSETP.GT.AND P1, PT, |R12|, 8.50705917302346158658e+37, PT ;  /* 0x7e8000000c00780b */ /* 0x000fe20003f24200 */
[----:B------:R-:W0:Y:S03]  /*2460*/  SHFL.BFLY PT, R11, R12, 0x4, 0x1f ;  /* 0x0c801f000c0b7f89 */ /* 0x000e2600000e0000 */
[----:B------:R-:W-:-:S07]  /*2470*/  FSEL R5, R7, R12, P1 ;  /* 0x0000000c07057208 */ /* 0x000fce0000800000 */
[----:B------:R-:W-:-:S04]  /*2480*/  @!P2 FMUL R5, R5, 16777216 ;  /* 0x4b8000000505a820 */ /* 0x000fc80000400000 */
[----:B------:R-:W1:Y:S01]  /*2490*/  MUFU.RCP R8, R5 ;  /* 0x0000000500087308 */ /* 0x000e620000001000 */
[----:B------:R-:W2:Y:S01]  /*24a0*/  SHFL.BFLY PT, R7, R34, 0x8, 0x1f ;  /* 0x0d001f0022077f89 */ /* 0x000ea200000e0000 */
[----:B------:R-:W-:-:S04]  /*24b0*/  @P1 FMUL R13, R13, 0.25 ;  /* 0x3e8000000d0d1820 */ /* 0x000fc80000400000 */
[----:B------:R-:W-:Y:S01]  /*24c0*/  @!P2 FMUL R13, R13, 16777216 ;  /* 0x4b8000000d0da820 */ /* 0x000fe20000400000 */
[C---:B0-----:R-:W-:Y:S01]  /*24d0*/  FADD R4, R12.reuse, R11 ;  /* 0x0000000b0c047221 */ /* 0x041fe20000000000 */
[----:B------:R-:W-:Y:S02]  /*24e0*/  FSETP.NEU.AND P2, PT, R12, RZ, PT ;  /* 0x000000ff0c00720b */ /* 0x000fe40003f4d000 */
[----:B-1----:R-:W-:Y:S02]  /*24f0*/  FMUL R8, R8, R13 ;  /* 0x0000000d08087220 */ /* 0x002fe40000400000 */
[C---:B------:R-:W-:Y:S01]  /*2500*/  FSETP.GEU.AND P3, PT, |R4|.reuse, 1.175494350822287508e-38, PT ;  /* 0x008000000400780b */ /* 0x040fe20003f6e200 */
[C---:B------:R-:W-:Y:S01]  /*2510*/  FMUL R13, R4.reuse, 0.25 ;  /* 0x3e800000040d7820 */ /* 0x040fe20000400000 */
[----:B------:R-:W-:Y:S01]  /*2520*/  FADD R6, -R3, R6 ;  /* 0x0000000603067221 */ /* 0x000fe20000000100 */
[----:B------:R-:W-:Y:S01]  /*2530*/  FSETP.GT.AND P1, PT, |R4|, 8.50705917302346158658e+37, PT ;  /* 0x7e8000000400780b */ /* 0x000fe20003f24200 */
[----:B------:R-:W0:Y:S01]  /*2540*/  SHFL.BFLY PT, R5, R4, 0x2, 0x1f ;  /* 0x0c401f0004057f89 */ /* 0x000e2200000e0000 */
[----:B------:R-:W-:Y:S01]  /*2550*/  FSEL R8, R8, RZ, P2 ;  /* 0x000000ff08087208 */ /* 0x000fe20001000000 */
[----:B------:R-:W-:Y:S01]  /*2560*/  FMUL R9, R6, R6 ;  /* 0x0000000606097220 */ /* 0x000fe20000400000 */
[----:B------:R-:W-:-:S03]  /*2570*/  FSEL R13, R13, R4, P1 ;  /* 0x000000040d0d7208 */ /* 0x000fc60000800000 */
[----:B------:R-:W-:Y:S01]  /*2580*/  FFMA R3, R6, R8, R3 ;  /* 0x0000000806037223 */ /* 0x000fe20000000003 */
[----:B--2---:R-:W-:Y:S01]  /*2590*/  FADD R7, R34, R7 ;  /* 0x0000000722077221 */ /* 0x004fe20000000000 */
[----:B------:R-:W-:Y:S01]  /*25a0*/  FMUL R9, R2, R9 ;  /* 0x0000000902097220 */ /* 0x000fe20000400000 */
[----:B------:R-:W-:Y:S02]  /*25b0*/  @!P3 FMUL R13, R13, 16777216 ;  /* 0x4b8000000d0db820 */ /* 0x000fe40000400000 */
[----:B------:R-:W1:Y:S01]  /*25c0*/  SHFL.BFLY PT, R6, R3, 0x4, 0x1f ;  /* 0x0c801f0003067f89 */ /* 0x000e6200000e0000 */
[----:B------:R-:W-:Y:S01]  /*25d0*/  FFMA R7, R8, R9, R7 ;  /* 0x0000000908077223 */ /* 0x000fe20000000007 */
[----:B------:R-:W2:Y:S01]  /*25e0*/  MUFU.RCP R10, R13 ;  /* 0x0000000d000a7308 */ /* 0x000ea20000001000 */
[----:B------:R-:W-:-:S03]  /*25f0*/  @P1 FMUL R11, R11, 0.25 ;  /* 0x3e8000000b0b1820 */ /* 0x000fc60000400000 */
[----:B------:R-:W3:Y:S01]  /*2600*/  SHFL.BFLY PT, R8, R7, 0x4, 0x1f ;  /* 0x0c801f0007087f89 */ /* 0x000ee200000e0000 */
[----:B------:R-:W-:Y:S01]  /*2610*/  @!P3 FMUL R11, R11, 16777216 ;  /* 0x4b8000000b0bb820 */ /* 0x000fe20000400000 */
[C---:B------:R-:W-:Y:S01]  /*2620*/  FSETP.NEU.AND P2, PT, R4.reuse, RZ, PT ;  /* 0x000000ff0400720b */ /* 0x040fe20003f4d000 */
[----:B0-----:R-:W-:Y:S02]  /*2630*/  FADD R2, R4, R5 ;  /* 0x0000000504027221 */ /* 0x001fe40000000000 */
[----:B--2---:R-:W-:-:S03]  /*2640*/  FMUL R10, R10, R11 ;  /* 0x0000000b0a0a7220 */ /* 0x004fc60000400000 */
[C---:B------:R-:W-:Y:S01]  /*2650*/  FSETP.GEU.AND P3, PT, |R2|.reuse, 1.175494350822287508e-38, PT ;  /* 0x008000000200780b */ /* 0x040fe20003f6e200 */
[C---:B------:R-:W-:Y:S01]  /*2660*/  FMUL R11, R2.reuse, 0.25 ;  /* 0x3e800000020b7820 */ /* 0x040fe20000400000 */
[----:B------:R-:W-:Y:S02]  /*2670*/  FSETP.GT.AND P1, PT, |R2|, 8.50705917302346158658e+37, PT ;  /* 0x7e8000000200780b */ /* 0x000fe40003f24200 */
[----:B------:R-:W-:Y:S01]  /*2680*/  FSEL R10, R10, RZ, P2 ;  /* 0x000000ff0a0a7208 */ /* 0x000fe20001000000 */
[----:B-1----:R-:W-:Y:S01]  /*2690*/  FADD R6, -R3, R6 ;  /* 0x0000000603067221 */ /* 0x002fe20000000100 */
[----:B------:R-:W-:-:S03]  /*26a0*/  FSEL R11, R11, R2, P1 ;  /* 0x000000020b0b7208 */ /* 0x000fc60000800000 */
[C---:B------:R-:W-:Y:S01]  /*26b0*/  FMUL R9, R6.reuse, R6 ;  /* 0x0000000606097220 */ /* 0x040fe20000400000 */
[----:B------:R-:W-:Y:S01]  /*26c0*/  FFMA R3, R6, R10, R3 ;  /* 0x0000000a06037223 */ /* 0x000fe20000000003 */
[----:B------:R-:W0:Y:S01]  /*26d0*/  SHFL.BFLY PT, R13, R2, 0x1, 0x1f ;  /* 0x0c201f00020d7f89 */ /* 0x000e2200000e0000 */
[----:B---3--:R-:W-:Y:S01]  /*26e0*/  FADD R7, R7, R8 ;  /* 0x0000000807077221 */ /* 0x008fe20000000000 */
[----:B------:R-:W-:Y:S01]  /*26f0*/  FMUL R9, R12, R9 ;  /* 0x000000090c097220 */ /* 0x000fe20000400000 */
[----:B------:R-:W-:Y:S01]  /*2700*/  @!P3 FMUL R11, R11, 16777216 ;  /* 0x4b8000000b0bb820 */ /* 0x000fe20000400000 */
[----:B------:R-:W1:Y:S02]  /*2710*/  SHFL.BFLY PT, R6, R3, 0x2, 0x1f ;  /* 0x0c401f0003067f89 */ /* 0x000e6400000e0000 */
[----:B------:R-:W-:Y:S02]  /*2720*/  FFMA R7, R10, R9, R7 ;  /* 0x000000090a077223 */ /* 0x000fe40000000007 */
[----:B------:R-:W2:Y:S01]  /*2730*/  MUFU.RCP R10, R11 ;  /* 0x0000000b000a7308 */ /* 0x000ea20000001000 */
[----:B------:R-:W-:-:S02]  /*2740*/  @P1 FMUL R5, R5, 0.25 ;  /* 0x3e80000005051820 */ /* 0x000fc40000400000 */
[----:B------:R-:W3:Y:S02]  /*2750*/  SHFL.BFLY PT, R8, R7, 0x2, 0x1f ;  /* 0x0c401f0007087f89 */ /* 0x000ee400000e0000 */
[----:B------:R-:W-:Y:S01]  /*2760*/  @!P3 FMUL R5, R5, 16777216 ;  /* 0x4b8000000505b820 */ /* 0x000fe20000400000 */
[----:B------:R-:W-:-:S03]  /*2770*/  FSETP.NEU.AND P1, PT, R2, RZ, PT ;  /* 0x000000ff0200720b */ /* 0x000fc60003f2d000 */
[----:B--2---:R-:W-:Y:S01]  /*2780*/  FMUL R10, R10, R5 ;  /* 0x000000050a0a7220 */ /* 0x004fe20000400000 */
[----:B0-----:R-:W-:-:S04]  /*2790*/  FADD R12, R2, R13 ;  /* 0x0000000d020c7221 */ /* 0x001fc80000000000 */
[----:B------:R-:W-:Y:S01]  /*27a0*/  FSEL R10, R10, RZ, P1 ;  /* 0x000000ff0a0a7208 */ /* 0x000fe20000800000 */
[----:B-1----:R-:W-:Y:S01]  /*27b0*/  FADD R6, -R3, R6 ;  /* 0x0000000603067221 */ /* 0x002fe20000000100 */
[C---:B------:R-:W-:Y:S01]  /*27c0*/  FSETP.GEU.AND P2, PT, |R12|.reuse, 1.175494350822287508e-38, PT ;  /* 0x008000000c00780b */ /* 0x040fe20003f4e200 */
[----:B------:R-:W-:Y:S02]  /*27d0*/  FMUL R9, R12, 0.25 ;  /* 0x3e8000000c097820 */ /* 0x000fe40000400000 */
[C---:B------:R-:W-:Y:S01]  /*27e0*/  FFMA R3, R6.reuse, R10, R3 ;  /* 0x0000000a06037223 */ /* 0x040fe20000000003 */
[----:B------:R-:W-:Y:S01]  /*27f0*/  FMUL R5, R6, R6 ;  /* 0x0000000606057220 */ /* 0x000fe20000400000 */
[----:B------:R-:W-:Y:S01]  /*2800*/  FSETP.GT.AND P1, PT, |R12|, 8.50705917302346158658e+37, PT ;  /* 0x7e8000000c00780b */ /* 0x000fe20003f24200 */
[----:B---3--:R-:W-:Y:S02]  /*2810*/  FADD R7, R7, R8 ;  /* 0x0000000807077221 */ /* 0x008fe40000000000 */
[----:B------:R-:W-:Y:S01]  /*2820*/  FMUL R5, R4, R5 ;  /* 0x0000000504057220 */ /* 0x000fe20000400000 */
[----:B------:R-:W-:Y:S01]  /*2830*/  FSEL R9, R9, R12, P1 ;  /* 0x0000000c09097208 */ /* 0x000fe20000800000 */
[----:B------:R-:W0:Y:S02]  /*2840*/  SHFL.BFLY PT, R4, R3, 0x1, 0x1f ;  /* 0x0c201f0003047f89 */ /* 0x000e2400000e0000 */
[----:B------:R-:W-:-:S02]  /*2850*/  FFMA R5, R10, R5, R7 ;  /* 0x000000050a057223 */ /* 0x000fc40000000007 */
[----:B------:R-:W-:-:S03]  /*2860*/  @!P2 FMUL R9, R9, 16777216 ;  /* 0x4b8000000909a820 */ /* 0x000fc60000400000 */
[----:B------:R-:W1:Y:S01]  /*2870*/  SHFL.BFLY PT, R6, R5, 0x1, 0x1f ;  /* 0x0c201f0005067f89 */ /* 0x000e6200000e0000 */
[----:B------:R-:W2:Y:S01]  /*2880*/  MUFU.RCP R8, R9 ;  /* 0x0000000900087308 */ /* 0x000ea20000001000 */
[----:B------:R-:W-:Y:S01]  /*2890*/  @P1 FMUL R13, R13, 0.25 ;  /* 0x3e8000000d0d1820 */ /* 0x000fe20000400000 */
[----:B------:R-:W-:-:S03]  /*28a0*/  LOP3.LUT P1, RZ, R30, 0xf, RZ, 0xc0, !PT ;  /* 0x0000000f1eff7812 */ /* 0x000fc6000782c0ff */
[----:B------:R-:W-:Y:S01]  /*28b0*/  @!P2 FMUL R13, R13, 16777216 ;  /* 0x4b8000000d0da820 */ /* 0x000fe20000400000 */
[----:B------:R-:W-:Y:S02]  /*28c0*/  FSETP.NEU.AND P2, PT, R12, RZ, PT ;  /* 0x000000ff0c00720b */ /* 0x000fe40003f4d000 */
[----:B------:R-:W-:Y:S01]  /*28d0*/  ISETP.LT.AND P1, PT, R30, 0x10, !P1 ;  /* 0x000000101e00780c */ /* 0x000fe20004f21270 */
[----:B--2---:R-:W-:Y:S01]  /*28e0*/  FMUL R8, R8, R13 ;  /* 0x0000000d08087220 */ /* 0x004fe20000400000 */
[----:B0-----:R-:W-:-:S04]  /*28f0*/  FADD R4, -R3, R4 ;  /* 0x0000000403047221 */ /* 0x001fc80000000100 */
[----:B------:R-:W-:Y:S01]  /*2900*/  FMUL R7, R4, R4 ;  /* 0x0000000404077220 */ /* 0x000fe20000400000 */
[----:B------:R-:W-:Y:S01]  /*2910*/  FSEL R8, R8, RZ, P2 ;  /* 0x000000ff08087208 */ /* 0x000fe20001000000 */
[----:B-1----:R-:W-:Y:S02]  /*2920*/  FADD R5, R5, R6 ;  /* 0x0000000605057221 */ /* 0x002fe40000000000 */
[----:B------:R-:W-:Y:S02]  /*2930*/  FMUL R7, R2, R7 ;  /* 0x0000000702077220 */ /* 0x000fe40000400000 */
[----:B------:R-:W-:Y:S02]  /*2940*/  FFMA R6, R4, R8, R3 ;  /* 0x0000000804067223 */ /* 0x000fe40000000003 */
[----:B------:R-:W-:Y:S01]  /*2950*/  FFMA R8, R8, R7, R5 ;  /* 0x0000000708087223 */ /* 0x000fe20000000005 */
[----:B------:R-:W-:Y:S01]  /*2960*/  @P1 STS [R37+UR4+0x80], R12 ;  /* 0x0000800c25001988 */ /* 0x000fe20008000804 */
[----:B------:R-:W0:Y:S03]  /*2970*/  LDC.64 R2, c[0x0][0x228] ;  /* 0x00008a00ff027b82 */ /* 0x000e260000000a00 */
[----:B------:R-:W-:Y:S04]  /*2980*/  @P1 STS [R37+UR4], R6 ;  /* 0x0000000625001988 */ /* 0x000fe80008000804 */
[----:B------:R-:W-:Y:S01]  /*2990*/  @P1 STS [R37+UR4+0x40], R8 ;  /* 0x0000400825001988 */ /* 0x000fe20008000804 */
[----:B------:R-:W1:Y:S08]  /*29a0*/  LDC.64 R4, c[0x0][0x230] ;  /* 0x00008c00ff047b82 */ /* 0x000e700000000a00 */
[----:B------:R-:W-:Y:S06]  /*29b0*/  BAR.SYNC.DEFER_BLOCKING 0x0 ;  /* 0x0000000000007b1d */ /* 0x000fec0000010000 */
[----:B------:R-:W2:Y:S04]  /*29c0*/  LDS R7, [UR4] ;  /* 0x00000004ff077984 */ /* 0x000ea80008000800 */
[----:B------:R-:W3:Y:S01]  /*29d0*/  LDS R9, [UR4+0x40] ;  /* 0x00004004ff097984 */ /* 0x000ee20008000800 */
[----:B------:R-:W-:Y:S01]  /*29e0*/  ISETP.EQ.AND P0, PT, R0, RZ, !P0 ;  /* 0x000000ff0000720c */ /* 0x000fe20004702270 */
[----:B0-----:R-:W-:-:S04]  /*29f0*/  IMAD.WIDE R2, R36, 0x4, R2 ;  /* 0x0000000424027825 */ /* 0x001fc800078e0202 */
[----:B-1----:R-:W-:-:S08]  /*2a00*/  IMAD.WIDE R4, R36, 0x4, R4 ;  /* 0x0000000424047825 */ /* 0x002fd000078e0204 */
[----:B--2---:R0:W-:Y:S04]  /*2a10*/  @P0 STG.E desc[UR6][R2.64], R7 ;  /* 0x0000000702000986 */ /* 0x0041e8000c101906 */
[----:B---3--:R0:W-:Y:S02]  /*2a20*/  @P0 STG.E desc[UR6][R4.64], R9 ;  /* 0x0000000904000986 */ /* 0x0081e4000c101906 */
[----:B0-----:R-:W-:Y:S05]  /*2a30*/  @!P0 EXIT ;  /* 0x000000000000894d */ /* 0x001fea0003800000 */
[----:B0-----:R-:W0:Y:S01]  /*2a40*/  LDS R5, [UR4+0x80] ;  /* 0x00008004ff057984 */ /* 0x001e220008000800 */
[----:B------:R-:W1:Y:S02]  /*2a50*/  LDC.64 R2, c[0x0][0x238] ;  /* 0x00008e00ff027b82 */ /* 0x000e640000000a00 */
[----:B-1----:R-:W-:-:S05]  /*2a60*/  IMAD.WIDE R36, R36, 0x4, R2 ;  /* 0x0000000424247825 */ /* 0x002fca00078e0202 */
[----:B0-----:R-:W-:Y:S01]  /*2a70*/  STG.E desc[UR6][R36.64], R5 ;  /* 0x0000000524007986 */ /* 0x001fe2000c101906 */
[----:B------:R-:W-:Y:S05]  /*2a80*/  EXIT ;  /* 0x000000000000794d */ /* 0x000fea0003800000 */
.L_x_0:
[----:B------:R-:W-:-:S00]  /*2a90*/  BRA `(.L_x_0) ;  /* 0xfffffffc00fc7947 */ /* 0x000fc0000383ffff */
[----:B------:R-:W-:-:S00]  /*2aa0*/  NOP ;  /* 0x0000000000007918 */ /* 0x000fc00000000000 */
        /* <DEDUP_REMOVED lines=13> */
.L_x_1:


//--------------------- .nv.shared.triton_red_fused_add_convolution_native_group_norm_63 --------------------------
	.section	.nv.shared.triton_red_fused_add_convolution_native_group_norm_63,"aw",@nobits
	.sectionflags	@""
	.align	16
	.zero		1024


//--------------------- .nv.constant0.triton_red_fused_add_convolution_native_group_norm_63 --------------------------
	.section	.nv.constant0.triton_red_fused_add_convolution_native_group_norm_63,"a",@progbits
	.sectionflags	@""
	.align	4
.nv.constant0.triton_red_fused_add_convolution_native_group_norm_63:
	.zero		584
